	.target	sm_90a

	.elftype	@"ET_EXEC"


//--------------------- .note.nv.tkinfo           --------------------------
	.section	.note.nv.tkinfo,"",@"SHT_NOTE"
	.sectionflags	@"SHF_NOTE_NV_TKINFO"
	.tkinfo
        /*0018*/ 	.word	0x00000002
        /*0030*/ 	.string	""
        /*0030*/ 	.string	"ptxas"
        /*0030*/ 	.string	"Cuda compilation tools, release 13.0, V13.0.88"
        /*0030*/ 	.string	"Build cuda_13.0.r13.0/compiler.36424714_0"
        /*0030*/ 	.string	"-arch sm_90a -m 64 "



//--------------------- .note.nv.cuinfo           --------------------------
	.section	.note.nv.cuinfo,"",@"SHT_NOTE"
	.sectionflags	@"SHF_NOTE_NV_CUINFO"
        /*0018*/ 	.short	0x0002
        /*001a*/ 	.short	0x005a
        /*001c*/ 	.short	0x0082
	.zero		2


//--------------------- .nv.info                  --------------------------
	.section	.nv.info,"",@"SHT_CUDA_INFO"
	.align	4


	//----- nvinfo : EIATTR_REGCOUNT
	.align		4
        /*0000*/ 	.byte	0x04, 0x2f
        /*0002*/ 	.short	(.L_12 - .L_11)
	.align		4
.L_11:
        /*0004*/ 	.word	index@(_ZN7cutlass13device_kernelINS_4gemm6kernel13GemmUniversalIN4cute5tupleIJiiiiEEENS1_10collective13CollectiveMmaINS1_40MainloopSm90TmaGmmaWarpSpecializedSparseILi4ENS5_IJNS4_1CILi2EEENSA_ILi1EEESC_EEENS1_35KernelTmaWarpSpecializedCooperativeEEENS5_IJNSA_ILi128EEESG_SG_EEENS_6half_tENS5_IJNS4_6LayoutINS5_IJiNS5_IJSB_iEEEiEEENS5_IJlNS5_IJSC_SB_EEElEEEEENSJ_INS5_IJNS5_IJNS5_IJNSA_ILi8EEESB_NSA_ILi4EEEEEEiEEENS5_IJNS5_IJNSA_ILi16EEESB_SQ_EEEiEEEiEEENS5_IJNS5_IJNS5_IJSG_ST_NSA_ILi2048EEEEEENSA_ILi8192EEEEEENS5_IJNS5_IJSC_NSA_ILi1024EEENSA_ILi32EEEEEElEEElEEEEEEEESI_NS5_IJlSC_lEEENS4_8TiledMMAINS4_8MMA_AtomIJNS4_4SM904GMMA6SPARSE27GMMA_64x128x32_F32F16F16_SSILNS1C_5MajorE0ELS1F_0ELNS1C_7ScaleInE1ELS1G_1ELNS1C_9SparseSelE0EEEEEENSJ_ISD_NS5_IJSC_NSA_ILi0EEES1K_EEEEENS5_IJNS4_10UnderscoreES1N_S1N_EEEEENS4_13SM90_TMA_LOADENS4_14ComposedLayoutINS4_7SwizzleILi3ELi4ELi3EEENS4_25smem_sparse_ptr_flag_bitsILi2ELi16EEENSJ_INS5_IJNS5_IJSC_SP_EEENS5_IJSB_NSA_ILi64EEEEEEEEENS5_IJNS5_IJS1K_SG_EEESM_EEEEEEEvNS4_8identityENS4_23SM90_TMA_LOAD_MULTICASTENS1R_IS1T_NS4_18smem_ptr_flag_bitsILi16EEENSJ_INS5_IJSP_S1X_EEENS5_IJS1X_SC_EEEEEEEvS24_EENS_8epilogue10collective6detail29Sm90TmaWarpSpecializedAdapterINS2E_15DefaultEpilogueIfNS5_IJSC_llEEES2I_NS2D_6thread17LinearCombinationIfLi1EffLNS2J_9ScaleType4KindE0ELNS_15FloatRoundStyleE2EfEENS1_15EpilogueDefaultEEEEEvvEEEEvNT_6ParamsE)
        /*0008*/ 	.word	0x000000a8


	//----- nvinfo : EIATTR_FRAME_SIZE
	.align		4
.L_12:
        /*000c*/ 	.byte	0x04, 0x11
        /*000e*/ 	.short	(.L_14 - .L_13)
	.align		4
.L_13:
        /*0010*/ 	.word	index@(_ZN7cutlass13device_kernelINS_4gemm6kernel13GemmUniversalIN4cute5tupleIJiiiiEEENS1_10collective13CollectiveMmaINS1_40MainloopSm90TmaGmmaWarpSpecializedSparseILi4ENS5_IJNS4_1CILi2EEENSA_ILi1EEESC_EEENS1_35KernelTmaWarpSpecializedCooperativeEEENS5_IJNSA_ILi128EEESG_SG_EEENS_6half_tENS5_IJNS4_6LayoutINS5_IJiNS5_IJSB_iEEEiEEENS5_IJlNS5_IJSC_SB_EEElEEEEENSJ_INS5_IJNS5_IJNS5_IJNSA_ILi8EEESB_NSA_ILi4EEEEEEiEEENS5_IJNS5_IJNSA_ILi16EEESB_SQ_EEEiEEEiEEENS5_IJNS5_IJNS5_IJSG_ST_NSA_ILi2048EEEEEENSA_ILi8192EEEEEENS5_IJNS5_IJSC_NSA_ILi1024EEENSA_ILi32EEEEEElEEElEEEEEEEESI_NS5_IJlSC_lEEENS4_8TiledMMAINS4_8MMA_AtomIJNS4_4SM904GMMA6SPARSE27GMMA_64x128x32_F32F16F16_SSILNS1C_5MajorE0ELS1F_0ELNS1C_7ScaleInE1ELS1G_1ELNS1C_9SparseSelE0EEEEEENSJ_ISD_NS5_IJSC_NSA_ILi0EEES1K_EEEEENS5_IJNS4_10UnderscoreES1N_S1N_EEEEENS4_13SM90_TMA_LOADENS4_14ComposedLayoutINS4_7SwizzleILi3ELi4ELi3EEENS4_25smem_sparse_ptr_flag_bitsILi2ELi16EEENSJ_INS5_IJNS5_IJSC_SP_EEENS5_IJSB_NSA_ILi64EEEEEEEEENS5_IJNS5_IJS1K_SG_EEESM_EEEEEEEvNS4_8identityENS4_23SM90_TMA_LOAD_MULTICASTENS1R_IS1T_NS4_18smem_ptr_flag_bitsILi16EEENSJ_INS5_IJSP_S1X_EEENS5_IJS1X_SC_EEEEEEEvS24_EENS_8epilogue10collective6detail29Sm90TmaWarpSpecializedAdapterINS2E_15DefaultEpilogueIfNS5_IJSC_llEEES2I_NS2D_6thread17LinearCombinationIfLi1EffLNS2J_9ScaleType4KindE0ELNS_15FloatRoundStyleE2EfEENS1_15EpilogueDefaultEEEEEvvEEEEvNT_6ParamsE)
        /*0014*/ 	.word	0x00000000


	//----- nvinfo : EIATTR_MIN_STACK_SIZE
	.align		4
.L_14:
        /*0018*/ 	.byte	0x04, 0x12
        /*001a*/ 	.short	(.L_16 - .L_15)
	.align		4
.L_15:
        /*001c*/ 	.word	index@(_ZN7cutlass13device_kernelINS_4gemm6kernel13GemmUniversalIN4cute5tupleIJiiiiEEENS1_10collective13CollectiveMmaINS1_40MainloopSm90TmaGmmaWarpSpecializedSparseILi4ENS5_IJNS4_1CILi2EEENSA_ILi1EEESC_EEENS1_35KernelTmaWarpSpecializedCooperativeEEENS5_IJNSA_ILi128EEESG_SG_EEENS_6half_tENS5_IJNS4_6LayoutINS5_IJiNS5_IJSB_iEEEiEEENS5_IJlNS5_IJSC_SB_EEElEEEEENSJ_INS5_IJNS5_IJNS5_IJNSA_ILi8EEESB_NSA_ILi4EEEEEEiEEENS5_IJNS5_IJNSA_ILi16EEESB_SQ_EEEiEEEiEEENS5_IJNS5_IJNS5_IJSG_ST_NSA_ILi2048EEEEEENSA_ILi8192EEEEEENS5_IJNS5_IJSC_NSA_ILi1024EEENSA_ILi32EEEEEElEEElEEEEEEEESI_NS5_IJlSC_lEEENS4_8TiledMMAINS4_8MMA_AtomIJNS4_4SM904GMMA6SPARSE27GMMA_64x128x32_F32F16F16_SSILNS1C_5MajorE0ELS1F_0ELNS1C_7ScaleInE1ELS1G_1ELNS1C_9SparseSelE0EEEEEENSJ_ISD_NS5_IJSC_NSA_ILi0EEES1K_EEEEENS5_IJNS4_10UnderscoreES1N_S1N_EEEEENS4_13SM90_TMA_LOADENS4_14ComposedLayoutINS4_7SwizzleILi3ELi4ELi3EEENS4_25smem_sparse_ptr_flag_bitsILi2ELi16EEENSJ_INS5_IJNS5_IJSC_SP_EEENS5_IJSB_NSA_ILi64EEEEEEEEENS5_IJNS5_IJS1K_SG_EEESM_EEEEEEEvNS4_8identityENS4_23SM90_TMA_LOAD_MULTICASTENS1R_IS1T_NS4_18smem_ptr_flag_bitsILi16EEENSJ_INS5_IJSP_S1X_EEENS5_IJS1X_SC_EEEEEEEvS24_EENS_8epilogue10collective6detail29Sm90TmaWarpSpecializedAdapterINS2E_15DefaultEpilogueIfNS5_IJSC_llEEES2I_NS2D_6thread17LinearCombinationIfLi1EffLNS2J_9ScaleType4KindE0ELNS_15FloatRoundStyleE2EfEENS1_15EpilogueDefaultEEEEEvvEEEEvNT_6ParamsE)
        /*0020*/ 	.word	0x00000000
.L_16:


//--------------------- .nv.compat                --------------------------
	.section	.nv.compat,"",@"SHT_CUDA_COMPAT_INFO"
	.align	4
        /*0000*/ 	.byte	0x02, 0x09, 0x01, 0x00, 0x02, 0x02, 0x04, 0x00, 0x02, 0x05, 0x05, 0x00, 0x03, 0x07, 0x01, 0x01
        /*0010*/ 	.byte	0x02, 0x03, 0x01, 0x00, 0x02, 0x06, 0x01, 0x00, 0x04, 0x0b, 0x08, 0x00, 0x00, 0x00, 0x00, 0x00
        /*0020*/ 	.byte	0x00, 0x00, 0x00, 0x00


//--------------------- .nv.info._ZN7cutlass13device_kernelINS_4gemm6kernel13GemmUniversalIN4cute5tupleIJiiiiEEENS1_10collective13CollectiveMmaINS1_40MainloopSm90TmaGmmaWarpSpecializedSparseILi4ENS5_IJNS4_1CILi2EEENSA_ILi1EEESC_EEENS1_35KernelTmaWarpSpecializedCooperativeEEENS5_IJNSA_ILi128EEESG_SG_EEENS_6half_tENS5_IJNS4_6LayoutINS5_IJiNS5_IJSB_iEEEiEEENS5_IJlNS5_IJSC_SB_EEElEEEEENSJ_INS5_IJNS5_IJNS5_IJNSA_ILi8EEESB_NSA_ILi4EEEEEEiEEENS5_IJNS5_IJNSA_ILi16EEESB_SQ_EEEiEEEiEEENS5_IJNS5_IJNS5_IJSG_ST_NSA_ILi2048EEEEEENSA_ILi8192EEEEEENS5_IJNS5_IJSC_NSA_ILi1024EEENSA_ILi32EEEEEElEEElEEEEEEEESI_NS5_IJlSC_lEEENS4_8TiledMMAINS4_8MMA_AtomIJNS4_4SM904GMMA6SPARSE27GMMA_64x128x32_F32F16F16_SSILNS1C_5MajorE0ELS1F_0ELNS1C_7ScaleInE1ELS1G_1ELNS1C_9SparseSelE0EEEEEENSJ_ISD_NS5_IJSC_NSA_ILi0EEES1K_EEEEENS5_IJNS4_10UnderscoreES1N_S1N_EEEEENS4_13SM90_TMA_LOADENS4_14ComposedLayoutINS4_7SwizzleILi3ELi4ELi3EEENS4_25smem_sparse_ptr_flag_bitsILi2ELi16EEENSJ_INS5_IJNS5_IJSC_SP_EEENS5_IJSB_NSA_ILi64EEEEEEEEENS5_IJNS5_IJS1K_SG_EEESM_EEEEEEEvNS4_8identityENS4_23SM90_TMA_LOAD_MULTICASTENS1R_IS1T_NS4_18smem_ptr_flag_bitsILi16EEENSJ_INS5_IJSP_S1X_EEENS5_IJS1X_SC_EEEEEEEvS24_EENS_8epilogue10collective6detail29Sm90TmaWarpSpecializedAdapterINS2E_15DefaultEpilogueIfNS5_IJSC_llEEES2I_NS2D_6thread17LinearCombinationIfLi1EffLNS2J_9ScaleType4KindE0ELNS_15FloatRoundStyleE2EfEENS1_15EpilogueDefaultEEEEEvvEEEEvNT_6ParamsE --------------------------
	.section	.nv.info._ZN7cutlass13device_kernelINS_4gemm6kernel13GemmUniversalIN4cute5tupleIJiiiiEEENS1_10collective13CollectiveMmaINS1_40MainloopSm90TmaGmmaWarpSpecializedSparseILi4ENS5_IJNS4_1CILi2EEENSA_ILi1EEESC_EEENS1_35KernelTmaWarpSpecializedCooperativeEEENS5_IJNSA_ILi128EEESG_SG_EEENS_6half_tENS5_IJNS4_6LayoutINS5_IJiNS5_IJSB_iEEEiEEENS5_IJlNS5_IJSC_SB_EEElEEEEENSJ_INS5_IJNS5_IJNS5_IJNSA_ILi8EEESB_NSA_ILi4EEEEEEiEEENS5_IJNS5_IJNSA_ILi16EEESB_SQ_EEEiEEEiEEENS5_IJNS5_IJNS5_IJSG_ST_NSA_ILi2048EEEEEENSA_ILi8192EEEEEENS5_IJNS5_IJSC_NSA_ILi1024EEENSA_ILi32EEEEEElEEElEEEEEEEESI_NS5_IJlSC_lEEENS4_8TiledMMAINS4_8MMA_AtomIJNS4_4SM904GMMA6SPARSE27GMMA_64x128x32_F32F16F16_SSILNS1C_5MajorE0ELS1F_0ELNS1C_7ScaleInE1ELS1G_1ELNS1C_9SparseSelE0EEEEEENSJ_ISD_NS5_IJSC_NSA_ILi0EEES1K_EEEEENS5_IJNS4_10UnderscoreES1N_S1N_EEEEENS4_13SM90_TMA_LOADENS4_14ComposedLayoutINS4_7SwizzleILi3ELi4ELi3EEENS4_25smem_sparse_ptr_flag_bitsILi2ELi16EEENSJ_INS5_IJNS5_IJSC_SP_EEENS5_IJSB_NSA_ILi64EEEEEEEEENS5_IJNS5_IJS1K_SG_EEESM_EEEEEEEvNS4_8identityENS4_23SM90_TMA_LOAD_MULTICASTENS1R_IS1T_NS4_18smem_ptr_flag_bitsILi16EEENSJ_INS5_IJSP_S1X_EEENS5_IJS1X_SC_EEEEEEEvS24_EENS_8epilogue10collective6detail29Sm90TmaWarpSpecializedAdapterINS2E_15DefaultEpilogueIfNS5_IJSC_llEEES2I_NS2D_6thread17LinearCombinationIfLi1EffLNS2J_9ScaleType4KindE0ELNS_15FloatRoundStyleE2EfEENS1_15EpilogueDefaultEEEEEvvEEEEvNT_6ParamsE,"",@"SHT_CUDA_INFO"
	.sectionflags	@""
	.align	4


	//----- nvinfo : EIATTR_CUDA_API_VERSION
	.align		4
        /*0000*/ 	.byte	0x04, 0x37
        /*0002*/ 	.short	(.L_18 - .L_17)
.L_17:
        /*0004*/ 	.word	0x00000082


	//----- nvinfo : EIATTR_KPARAM_INFO
	.align		4
.L_18:
        /*0008*/ 	.byte	0x04, 0x17
        /*000a*/ 	.short	(.L_20 - .L_19)
.L_19:
        /*000c*/ 	.word	0x00000000
        /*0010*/ 	.short	0x0000
        /*0012*/ 	.short	0x0070
        /*0014*/ 	.byte	0x00, 0xf0, 0x01, 0x14


	//----- nvinfo : EIATTR_SPARSE_MMA_MASK
	.align		4
.L_20:
        /*0018*/ 	.byte	0x03, 0x50
        /*001a*/ 	.short	0x0002


	//----- nvinfo : EIATTR_MAXREG_COUNT
	.align		4
        /*001c*/ 	.byte	0x03, 0x1b
        /*001e*/ 	.short	0x00a8


	//----- nvinfo : EIATTR_NUM_BARRIERS
	.align		4
        /*0020*/ 	.byte	0x02, 0x4c
        /*0022*/ 	.byte	0x01
	.zero		1


	//----- nvinfo : EIATTR_MERCURY_ISA_VERSION
	.align		4
        /*0024*/ 	.byte	0x03, 0x5f
        /*0026*/ 	.short	0x0101


	//----- nvinfo : EIATTR_INT_WARP_WIDE_INSTR_OFFSETS
	.align		4
        /*0028*/ 	.byte	0x04, 0x31
        /*002a*/ 	.short	(.L_22 - .L_21)


	//   ....[0]....
.L_21:
        /*002c*/ 	.word	0x000004e0


	//   ....[1]....
        /*0030*/ 	.word	0x00000500


	//   ....[2]....
        /*0034*/ 	.word	0x000006b0


	//----- nvinfo : EIATTR_COOP_GROUP_MASK_REGIDS
	.align		4
.L_22:
        /*0038*/ 	.byte	0x04, 0x29
        /*003a*/ 	.short	(.L_24 - .L_23)


	//   ....[0]....
.L_23:
        /*003c*/ 	.word	0xffffffff


	//   ....[1]....
        /*0040*/ 	.word	0xffffffff


	//   ....[2]....
        /*0044*/ 	.word	0xffffffff


	//   ....[3]....
        /*0048*/ 	.word	0xffffffff


	//   ....[4]....
        /*004c*/ 	.word	0xffffffff


	//   ....[5]....
        /*0050*/ 	.word	0xffffffff


	//----- nvinfo : EIATTR_COOP_GROUP_INSTR_OFFSETS
	.align		4
.L_24:
        /*0054*/ 	.byte	0x04, 0x28
        /*0056*/ 	.short	(.L_26 - .L_25)


	//   ....[0]....
.L_25:
        /*0058*/ 	.word	0x00000060


	//   ....[1]....
        /*005c*/ 	.word	0x00000070


	//   ....[2]....
        /*0060*/ 	.word	0x00000160


	//   ....[3]....
        /*0064*/ 	.word	0x00000310


	//   ....[4]....
        /*0068*/ 	.word	0x00000820


	//   ....[5]....
        /*006c*/ 	.word	0x00001510


	//----- nvinfo : EIATTR_REG_RECONFIG
	.align		4
.L_26:
        /*0070*/ 	.byte	0x01, 0x54
	.zero		2


	//----- nvinfo : EIATTR_MBARRIER_INSTR_OFFSETS
	.align		4
        /*0074*/ 	.byte	0x04, 0x39
        /*0076*/ 	.short	(.L_28 - .L_27)


	//   ....[0]....
.L_27:
        /*0078*/ 	.word	0x00000260
        /*007c*/ 	.word	0x000000ff
        /*0080*/ 	.word	0x00000000
        /*0084*/ 	.short	0x0100
        /*0086*/ 	.byte	0x08
	.zero		1


	//   ....[1]....
        /*0088*/ 	.word	0x00000270
        /*008c*/ 	.word	0x000000ff
        /*0090*/ 	.word	0x00000020
        /*0094*/ 	.short	0x0100
        /*0096*/ 	.byte	0x08
	.zero		1


	//   ....[2]....
        /*0098*/ 	.word	0x00000280
        /*009c*/ 	.word	0x000000ff
        /*00a0*/ 	.word	0x00000008
        /*00a4*/ 	.short	0x0100
        /*00a6*/ 	.byte	0x08
	.zero		1


	//   ....[3]....
        /*00a8*/ 	.word	0x00000290
        /*00ac*/ 	.word	0x000000ff
        /*00b0*/ 	.word	0x00000028
        /*00b4*/ 	.short	0x0100
        /*00b6*/ 	.byte	0x08
	.zero		1


	//   ....[4]....
        /*00b8*/ 	.word	0x000002a0
        /*00bc*/ 	.word	0x000000ff
        /*00c0*/ 	.word	0x00000010
        /*00c4*/ 	.short	0x0100
        /*00c6*/ 	.byte	0x08
	.zero		1


	//   ....[5]....
        /*00c8*/ 	.word	0x000002b0
        /*00cc*/ 	.word	0x000000ff
        /*00d0*/ 	.word	0x00000030
        /*00d4*/ 	.short	0x0100
        /*00d6*/ 	.byte	0x08
	.zero		1


	//   ....[6]....
        /*00d8*/ 	.word	0x000002c0
        /*00dc*/ 	.word	0x000000ff
        /*00e0*/ 	.word	0x00000018
        /*00e4*/ 	.short	0x0100
        /*00e6*/ 	.byte	0x08
	.zero		1


	//   ....[7]....
        /*00e8*/ 	.word	0x000002d0
        /*00ec*/ 	.word	0x000000ff
        /*00f0*/ 	.word	0x00000038
        /*00f4*/ 	.short	0x0100
        /*00f6*/ 	.byte	0x08
	.zero		1


	//   ....[8]....
        /*00f8*/ 	.word	0x00000740
        /*00fc*/ 	.word	0x000000ff
        /*0100*/ 	.word	0x00000050
        /*0104*/ 	.short	0x0100
        /*0106*/ 	.byte	0x06
	.zero		1


	//   ....[9]....
        /*0108*/ 	.word	0x000007b0
        /*010c*/ 	.word	0x000000ff
        /*0110*/ 	.word	0x00000058
        /*0114*/ 	.short	0x0100
        /*0116*/ 	.byte	0x06
	.zero		1


	//   ....[10]....
        /*0118*/ 	.word	0x000018d0
        /*011c*/ 	.word	0x000000ff
        /*0120*/ 	.word	0x00000000
        /*0124*/ 	.short	0x010a
        /*0126*/ 	.byte	0x08
	.zero		1


	//   ....[11]....
        /*0128*/ 	.word	0x00001910
        /*012c*/ 	.word	0x000000ff
        /*0130*/ 	.word	0x00000000
        /*0134*/ 	.short	0x010a
        /*0136*/ 	.byte	0x08
	.zero		1


	//   ....[12]....
        /*0138*/ 	.word	0x00001b80
        /*013c*/ 	.word	0x0000005d
        /*0140*/ 	.word	0x00000000
        /*0144*/ 	.short	0x0101
        /*0146*/ 	.byte	0x3f
	.zero		1


	//   ....[13]....
        /*0148*/ 	.word	0x00007670
        /*014c*/ 	.word	0x00000015
        /*0150*/ 	.word	0x00000020
        /*0154*/ 	.short	0x010a
        /*0156*/ 	.byte	0x3f
	.zero		1


	//   ....[14]....
        /*0158*/ 	.word	0x00007b40
        /*015c*/ 	.word	0x00000005
        /*0160*/ 	.word	0x00000058
        /*0164*/ 	.short	0x0101
        /*0166*/ 	.byte	0x3f
	.zero		1


	//   ....[15]....
        /*0168*/ 	.word	0x00008250
        /*016c*/ 	.word	0x00000005
        /*0170*/ 	.word	0x00000000
        /*0174*/ 	.short	0x010a
        /*0176*/ 	.byte	0x3f
	.zero		1


	//   ....[16]....
        /*0178*/ 	.word	0x000082d0
        /*017c*/ 	.word	0x00000007
        /*0180*/ 	.word	0x00000000
        /*0184*/ 	.short	0x010a
        /*0186*/ 	.byte	0x3f
	.zero		1


	//   ....[17]....
        /*0188*/ 	.word	0x00008360
        /*018c*/ 	.word	0x00000006
        /*0190*/ 	.word	0x00000000
        /*0194*/ 	.short	0x010a
        /*0196*/ 	.byte	0x3f
	.zero		1


	//   ....[18]....
        /*0198*/ 	.word	0x000083f0
        /*019c*/ 	.word	0x00000003
        /*01a0*/ 	.word	0x00000000
        /*01a4*/ 	.short	0x010a
        /*01a6*/ 	.byte	0x3f
	.zero		1


	//   ....[19]....
        /*01a8*/ 	.word	0x00008460
        /*01ac*/ 	.word	0x0000005d
        /*01b0*/ 	.word	0x00000000
        /*01b4*/ 	.short	0x010a
        /*01b6*/ 	.byte	0x3f
	.zero		1


	//   ....[20]....
        /*01b8*/ 	.word	0x00008530
        /*01bc*/ 	.word	0x00000015
        /*01c0*/ 	.word	0x00000020
        /*01c4*/ 	.short	0x010a
        /*01c6*/ 	.byte	0x3f
	.zero		1


	//   ....[21]....
        /*01c8*/ 	.word	0x00008600
        /*01cc*/ 	.word	0x00000005
        /*01d0*/ 	.word	0x00000000
        /*01d4*/ 	.short	0x010a
        /*01d6*/ 	.byte	0x3f
	.zero		1


	//   ....[22]....
        /*01d8*/ 	.word	0x00008650
        /*01dc*/ 	.word	0x00000007
        /*01e0*/ 	.word	0x00000000
        /*01e4*/ 	.short	0x010a
        /*01e6*/ 	.byte	0x3f
	.zero		1


	//   ....[23]....
        /*01e8*/ 	.word	0x000086a0
        /*01ec*/ 	.word	0x00000006
        /*01f0*/ 	.word	0x00000000
        /*01f4*/ 	.short	0x010a
        /*01f6*/ 	.byte	0x3f
	.zero		1


	//----- nvinfo : EIATTR_NUM_MBARRIERS
	.align		4
.L_28:
        /*01f8*/ 	.byte	0x03, 0x38
        /*01fa*/ 	.short	0x000a


	//----- nvinfo : EIATTR_EXIT_INSTR_OFFSETS
	.align		4
        /*01fc*/ 	.byte	0x04, 0x1c
        /*01fe*/ 	.short	(.L_30 - .L_29)


	//   ....[0]....
.L_29:
        /*0200*/ 	.word	0x000009f0


	//   ....[1]....
        /*0204*/ 	.word	0x000011d0


	//   ....[2]....
        /*0208*/ 	.word	0x00006dd0


	//   ....[3]....
        /*020c*/ 	.word	0x00007330


	//   ....[4]....
        /*0210*/ 	.word	0x00008440


	//----- nvinfo : EIATTR_MAX_THREADS
	.align		4
.L_30:
        /*0214*/ 	.byte	0x04, 0x05
        /*0216*/ 	.short	(.L_32 - .L_31)
.L_31:
        /*0218*/ 	.word	0x00000180
        /*021c*/ 	.word	0x00000001
        /*0220*/ 	.word	0x00000001


	//----- nvinfo : EIATTR_CRS_STACK_SIZE
	.align		4
.L_32:
        /*0224*/ 	.byte	0x04, 0x1e
        /*0226*/ 	.short	(.L_34 - .L_33)
.L_33:
        /*0228*/ 	.word	0x00000000


	//----- nvinfo : EIATTR_CBANK_PARAM_SIZE
	.align		4
.L_34:
        /*022c*/ 	.byte	0x03, 0x19
        /*022e*/ 	.short	0x0570


	//----- nvinfo : EIATTR_PARAM_CBANK
	.align		4
        /*0230*/ 	.byte	0x04, 0x0a
        /*0232*/ 	.short	(.L_36 - .L_35)
	.align		4
.L_35:
        /*0234*/ 	.word	index@(.nv.constant0._ZN7cutlass13device_kernelINS_4gemm6kernel13GemmUniversalIN4cute5tupleIJiiiiEEENS1_10collective13CollectiveMmaINS1_40MainloopSm90TmaGmmaWarpSpecializedSparseILi4ENS5_IJNS4_1CILi2EEENSA_ILi1EEESC_EEENS1_35KernelTmaWarpSpecializedCooperativeEEENS5_IJNSA_ILi128EEESG_SG_EEENS_6half_tENS5_IJNS4_6LayoutINS5_IJiNS5_IJSB_iEEEiEEENS5_IJlNS5_IJSC_SB_EEElEEEEENSJ_INS5_IJNS5_IJNS5_IJNSA_ILi8EEESB_NSA_ILi4EEEEEEiEEENS5_IJNS5_IJNSA_ILi16EEESB_SQ_EEEiEEEiEEENS5_IJNS5_IJNS5_IJSG_ST_NSA_ILi2048EEEEEENSA_ILi8192EEEEEENS5_IJNS5_IJSC_NSA_ILi1024EEENSA_ILi32EEEEEElEEElEEEEEEEESI_NS5_IJlSC_lEEENS4_8TiledMMAINS4_8MMA_AtomIJNS4_4SM904GMMA6SPARSE27GMMA_64x128x32_F32F16F16_SSILNS1C_5MajorE0ELS1F_0ELNS1C_7ScaleInE1ELS1G_1ELNS1C_9SparseSelE0EEEEEENSJ_ISD_NS5_IJSC_NSA_ILi0EEES1K_EEEEENS5_IJNS4_10UnderscoreES1N_S1N_EEEEENS4_13SM90_TMA_LOADENS4_14ComposedLayoutINS4_7SwizzleILi3ELi4ELi3EEENS4_25smem_sparse_ptr_flag_bitsILi2ELi16EEENSJ_INS5_IJNS5_IJSC_SP_EEENS5_IJSB_NSA_ILi64EEEEEEEEENS5_IJNS5_IJS1K_SG_EEESM_EEEEEEEvNS4_8identityENS4_23SM90_TMA_LOAD_MULTICASTENS1R_IS1T_NS4_18smem_ptr_flag_bitsILi16EEENSJ_INS5_IJSP_S1X_EEENS5_IJS1X_SC_EEEEEEEvS24_EENS_8epilogue10collective6detail29Sm90TmaWarpSpecializedAdapterINS2E_15DefaultEpilogueIfNS5_IJSC_llEEES2I_NS2D_6thread17LinearCombinationIfLi1EffLNS2J_9ScaleType4KindE0ELNS_15FloatRoundStyleE2EfEENS1_15EpilogueDefaultEEEEEvvEEEEvNT_6ParamsE)
        /*0238*/ 	.short	0x0210
        /*023a*/ 	.short	0x0570


	//----- nvinfo : EIATTR_SW_WAR
	.align		4
.L_36:
        /*023c*/ 	.byte	0x04, 0x36
        /*023e*/ 	.short	(.L_38 - .L_37)
.L_37:
        /*0240*/ 	.word	0x00000008
.L_38:


//--------------------- .nv.callgraph             --------------------------
	.section	.nv.callgraph,"",@"SHT_CUDA_CALLGRAPH"
	.align	4
	.sectionentsize	8
	.align		4
        /*0000*/ 	.word	0x00000000
	.align		4
        /*0004*/ 	.word	0xffffffff
	.align		4
        /*0008*/ 	.word	0x00000000
	.align		4
        /*000c*/ 	.word	0xfffffffe
	.align		4
        /*0010*/ 	.word	0x00000000
	.align		4
        /*0014*/ 	.word	0xfffffffd
	.align		4
        /*0018*/ 	.word	0x00000000
	.align		4
        /*001c*/ 	.word	0xfffffffc


//--------------------- .nv.constant4             --------------------------
	.section	.nv.constant4,"a",@progbits
	.align	8
	.align		8
.nv.constant4:
        /*0000*/ 	.dword	_ZN39_INTERNAL_192ea42d_4_k_cu_6186f0c5_27854cuda3std3__45__cpo5beginE
	.align		8
        /*0008*/ 	.dword	_ZN39_INTERNAL_192ea42d_4_k_cu_6186f0c5_27854cuda3std3__45__cpo3endE
	.align		8
        /*0010*/ 	.dword	_ZN39_INTERNAL_192ea42d_4_k_cu_6186f0c5_27854cuda3std3__45__cpo6cbeginE
	.align		8
        /*0018*/ 	.dword	_ZN39_INTERNAL_192ea42d_4_k_cu_6186f0c5_27854cuda3std3__45__cpo4cendE
	.align		8
        /*0020*/ 	.dword	_ZN39_INTERNAL_192ea42d_4_k_cu_6186f0c5_27854cuda3std3__441_GLOBAL__N__192ea42d_4_k_cu_6186f0c5_27856ignoreE
	.align		8
        /*0028*/ 	.dword	_ZN39_INTERNAL_192ea42d_4_k_cu_6186f0c5_27854cuda3std3__419piecewise_constructE
	.align		8
        /*0030*/ 	.dword	_ZN39_INTERNAL_192ea42d_4_k_cu_6186f0c5_27854cuda3std3__48in_placeE
	.align		8
        /*0038*/ 	.dword	_ZN39_INTERNAL_192ea42d_4_k_cu_6186f0c5_27854cuda3std6ranges3__45__cpo4swapE
	.align		8
        /*0040*/ 	.dword	_ZN39_INTERNAL_192ea42d_4_k_cu_6186f0c5_27854cuda3std6ranges3__45__cpo9iter_moveE
	.align		8
        /*0048*/ 	.dword	_ZN39_INTERNAL_192ea42d_4_k_cu_6186f0c5_27854cute7productE
	.align		8
        /*0050*/ 	.dword	_ZN39_INTERNAL_192ea42d_4_k_cu_6186f0c5_27854cute1_E


//--------------------- .text._ZN7cutlass13device_kernelINS_4gemm6kernel13GemmUniversalIN4cute5tupleIJiiiiEEENS1_10collective13CollectiveMmaINS1_40MainloopSm90TmaGmmaWarpSpecializedSparseILi4ENS5_IJNS4_1CILi2EEENSA_ILi1EEESC_EEENS1_35KernelTmaWarpSpecializedCooperativeEEENS5_IJNSA_ILi128EEESG_SG_EEENS_6half_tENS5_IJNS4_6LayoutINS5_IJiNS5_IJSB_iEEEiEEENS5_IJlNS5_IJSC_SB_EEElEEEEENSJ_INS5_IJNS5_IJNS5_IJNSA_ILi8EEESB_NSA_ILi4EEEEEEiEEENS5_IJNS5_IJNSA_ILi16EEESB_SQ_EEEiEEEiEEENS5_IJNS5_IJNS5_IJSG_ST_NSA_ILi2048EEEEEENSA_ILi8192EEEEEENS5_IJNS5_IJSC_NSA_ILi1024EEENSA_ILi32EEEEEElEEElEEEEEEEESI_NS5_IJlSC_lEEENS4_8TiledMMAINS4_8MMA_AtomIJNS4_4SM904GMMA6SPARSE27GMMA_64x128x32_F32F16F16_SSILNS1C_5MajorE0ELS1F_0ELNS1C_7ScaleInE1ELS1G_1ELNS1C_9SparseSelE0EEEEEENSJ_ISD_NS5_IJSC_NSA_ILi0EEES1K_EEEEENS5_IJNS4_10UnderscoreES1N_S1N_EEEEENS4_13SM90_TMA_LOADENS4_14ComposedLayoutINS4_7SwizzleILi3ELi4ELi3EEENS4_25smem_sparse_ptr_flag_bitsILi2ELi16EEENSJ_INS5_IJNS5_IJSC_SP_EEENS5_IJSB_NSA_ILi64EEEEEEEEENS5_IJNS5_IJS1K_SG_EEESM_EEEEEEEvNS4_8identityENS4_23SM90_TMA_LOAD_MULTICASTENS1R_IS1T_NS4_18smem_ptr_flag_bitsILi16EEENSJ_INS5_IJSP_S1X_EEENS5_IJS1X_SC_EEEEEEEvS24_EENS_8epilogue10collective6detail29Sm90TmaWarpSpecializedAdapterINS2E_15DefaultEpilogueIfNS5_IJSC_llEEES2I_NS2D_6thread17LinearCombinationIfLi1EffLNS2J_9ScaleType4KindE0ELNS_15FloatRoundStyleE2EfEENS1_15EpilogueDefaultEEEEEvvEEEEvNT_6ParamsE --------------------------
	.section	.text._ZN7cutlass13device_kernelINS_4gemm6kernel13GemmUniversalIN4cute5tupleIJiiiiEEENS1_10collective13CollectiveMmaINS1_40MainloopSm90TmaGmmaWarpSpecializedSparseILi4ENS5_IJNS4_1CILi2EEENSA_ILi1EEESC_EEENS1_35KernelTmaWarpSpecializedCooperativeEEENS5_IJNSA_ILi128EEESG_SG_EEENS_6half_tENS5_IJNS4_6LayoutINS5_IJiNS5_IJSB_iEEEiEEENS5_IJlNS5_IJSC_SB_EEElEEEEENSJ_INS5_IJNS5_IJNS5_IJNSA_ILi8EEESB_NSA_ILi4EEEEEEiEEENS5_IJNS5_IJNSA_ILi16EEESB_SQ_EEEiEEEiEEENS5_IJNS5_IJNS5_IJSG_ST_NSA_ILi2048EEEEEENSA_ILi8192EEEEEENS5_IJNS5_IJSC_NSA_ILi1024EEENSA_ILi32EEEEEElEEElEEEEEEEESI_NS5_IJlSC_lEEENS4_8TiledMMAINS4_8MMA_AtomIJNS4_4SM904GMMA6SPARSE27GMMA_64x128x32_F32F16F16_SSILNS1C_5MajorE0ELS1F_0ELNS1C_7ScaleInE1ELS1G_1ELNS1C_9SparseSelE0EEEEEENSJ_ISD_NS5_IJSC_NSA_ILi0EEES1K_EEEEENS5_IJNS4_10UnderscoreES1N_S1N_EEEEENS4_13SM90_TMA_LOADENS4_14ComposedLayoutINS4_7SwizzleILi3ELi4ELi3EEENS4_25smem_sparse_ptr_flag_bitsILi2ELi16EEENSJ_INS5_IJNS5_IJSC_SP_EEENS5_IJSB_NSA_ILi64EEEEEEEEENS5_IJNS5_IJS1K_SG_EEESM_EEEEEEEvNS4_8identityENS4_23SM90_TMA_LOAD_MULTICASTENS1R_IS1T_NS4_18smem_ptr_flag_bitsILi16EEENSJ_INS5_IJSP_S1X_EEENS5_IJS1X_SC_EEEEEEEvS24_EENS_8epilogue10collective6detail29Sm90TmaWarpSpecializedAdapterINS2E_15DefaultEpilogueIfNS5_IJSC_llEEES2I_NS2D_6thread17LinearCombinationIfLi1EffLNS2J_9ScaleType4KindE0ELNS_15FloatRoundStyleE2EfEENS1_15EpilogueDefaultEEEEEvvEEEEvNT_6ParamsE,"ax",@progbits
	.align	128
.text._ZN7cutlass13device_kernelINS_4gemm6kernel13GemmUniversalIN4cute5tupleIJiiiiEEENS1_10collective13CollectiveMmaINS1_40MainloopSm90TmaGmmaWarpSpecializedSparseILi4ENS5_IJNS4_1CILi2EEENSA_ILi1EEESC_EEENS1_35KernelTmaWarpSpecializedCooperativeEEENS5_IJNSA_ILi128EEESG_SG_EEENS_6half_tENS5_IJNS4_6LayoutINS5_IJiNS5_IJSB_iEEEiEEENS5_IJlNS5_IJSC_SB_EEElEEEEENSJ_INS5_IJNS5_IJNS5_IJNSA_ILi8EEESB_NSA_ILi4EEEEEEiEEENS5_IJNS5_IJNSA_ILi16EEESB_SQ_EEEiEEEiEEENS5_IJNS5_IJNS5_IJSG_ST_NSA_ILi2048EEEEEENSA_ILi8192EEEEEENS5_IJNS5_IJSC_NSA_ILi1024EEENSA_ILi32EEEEEElEEElEEEEEEEESI_NS5_IJlSC_lEEENS4_8TiledMMAINS4_8MMA_AtomIJNS4_4SM904GMMA6SPARSE27GMMA_64x128x32_F32F16F16_SSILNS1C_5MajorE0ELS1F_0ELNS1C_7ScaleInE1ELS1G_1ELNS1C_9SparseSelE0EEEEEENSJ_ISD_NS5_IJSC_NSA_ILi0EEES1K_EEEEENS5_IJNS4_10UnderscoreES1N_S1N_EEEEENS4_13SM90_TMA_LOADENS4_14ComposedLayoutINS4_7SwizzleILi3ELi4ELi3EEENS4_25smem_sparse_ptr_flag_bitsILi2ELi16EEENSJ_INS5_IJNS5_IJSC_SP_EEENS5_IJSB_NSA_ILi64EEEEEEEEENS5_IJNS5_IJS1K_SG_EEESM_EEEEEEEvNS4_8identityENS4_23SM90_TMA_LOAD_MULTICASTENS1R_IS1T_NS4_18smem_ptr_flag_bitsILi16EEENSJ_INS5_IJSP_S1X_EEENS5_IJS1X_SC_EEEEEEEvS24_EENS_8epilogue10collective6detail29Sm90TmaWarpSpecializedAdapterINS2E_15DefaultEpilogueIfNS5_IJSC_llEEES2I_NS2D_6thread17LinearCombinationIfLi1EffLNS2J_9ScaleType4KindE0ELNS_15FloatRoundStyleE2EfEENS1_15EpilogueDefaultEEEEEvvEEEEvNT_6ParamsE:
        .type           _ZN7cutlass13device_kernelINS_4gemm6kernel13GemmUniversalIN4cute5tupleIJiiiiEEENS1_10collective13CollectiveMmaINS1_40MainloopSm90TmaGmmaWarpSpecializedSparseILi4ENS5_IJNS4_1CILi2EEENSA_ILi1EEESC_EEENS1_35KernelTmaWarpSpecializedCooperativeEEENS5_IJNSA_ILi128EEESG_SG_EEENS_6half_tENS5_IJNS4_6LayoutINS5_IJiNS5_IJSB_iEEEiEEENS5_IJlNS5_IJSC_SB_EEElEEEEENSJ_INS5_IJNS5_IJNS5_IJNSA_ILi8EEESB_NSA_ILi4EEEEEEiEEENS5_IJNS5_IJNSA_ILi16EEESB_SQ_EEEiEEEiEEENS5_IJNS5_IJNS5_IJSG_ST_NSA_ILi2048EEEEEENSA_ILi8192EEEEEENS5_IJNS5_IJSC_NSA_ILi1024EEENSA_ILi32EEEEEElEEElEEEEEEEESI_NS5_IJlSC_lEEENS4_8TiledMMAINS4_8MMA_AtomIJNS4_4SM904GMMA6SPARSE27GMMA_64x128x32_F32F16F16_SSILNS1C_5MajorE0ELS1F_0ELNS1C_7ScaleInE1ELS1G_1ELNS1C_9SparseSelE0EEEEEENSJ_ISD_NS5_IJSC_NSA_ILi0EEES1K_EEEEENS5_IJNS4_10UnderscoreES1N_S1N_EEEEENS4_13SM90_TMA_LOADENS4_14ComposedLayoutINS4_7SwizzleILi3ELi4ELi3EEENS4_25smem_sparse_ptr_flag_bitsILi2ELi16EEENSJ_INS5_IJNS5_IJSC_SP_EEENS5_IJSB_NSA_ILi64EEEEEEEEENS5_IJNS5_IJS1K_SG_EEESM_EEEEEEEvNS4_8identityENS4_23SM90_TMA_LOAD_MULTICASTENS1R_IS1T_NS4_18smem_ptr_flag_bitsILi16EEENSJ_INS5_IJSP_S1X_EEENS5_IJS1X_SC_EEEEEEEvS24_EENS_8epilogue10collective6detail29Sm90TmaWarpSpecializedAdapterINS2E_15DefaultEpilogueIfNS5_IJSC_llEEES2I_NS2D_6thread17LinearCombinationIfLi1EffLNS2J_9ScaleType4KindE0ELNS_15FloatRoundStyleE2EfEENS1_15EpilogueDefaultEEEEEvvEEEEvNT_6ParamsE,@function
        .size           _ZN7cutlass13device_kernelINS_4gemm6kernel13GemmUniversalIN4cute5tupleIJiiiiEEENS1_10collective13CollectiveMmaINS1_40MainloopSm90TmaGmmaWarpSpecializedSparseILi4ENS5_IJNS4_1CILi2EEENSA_ILi1EEESC_EEENS1_35KernelTmaWarpSpecializedCooperativeEEENS5_IJNSA_ILi128EEESG_SG_EEENS_6half_tENS5_IJNS4_6LayoutINS5_IJiNS5_IJSB_iEEEiEEENS5_IJlNS5_IJSC_SB_EEElEEEEENSJ_INS5_IJNS5_IJNS5_IJNSA_ILi8EEESB_NSA_ILi4EEEEEEiEEENS5_IJNS5_IJNSA_ILi16EEESB_SQ_EEEiEEEiEEENS5_IJNS5_IJNS5_IJSG_ST_NSA_ILi2048EEEEEENSA_ILi8192EEEEEENS5_IJNS5_IJSC_NSA_ILi1024EEENSA_ILi32EEEEEElEEElEEEEEEEESI_NS5_IJlSC_lEEENS4_8TiledMMAINS4_8MMA_AtomIJNS4_4SM904GMMA6SPARSE27GMMA_64x128x32_F32F16F16_SSILNS1C_5MajorE0ELS1F_0ELNS1C_7ScaleInE1ELS1G_1ELNS1C_9SparseSelE0EEEEEENSJ_ISD_NS5_IJSC_NSA_ILi0EEES1K_EEEEENS5_IJNS4_10UnderscoreES1N_S1N_EEEEENS4_13SM90_TMA_LOADENS4_14ComposedLayoutINS4_7SwizzleILi3ELi4ELi3EEENS4_25smem_sparse_ptr_flag_bitsILi2ELi16EEENSJ_INS5_IJNS5_IJSC_SP_EEENS5_IJSB_NSA_ILi64EEEEEEEEENS5_IJNS5_IJS1K_SG_EEESM_EEEEEEEvNS4_8identityENS4_23SM90_TMA_LOAD_MULTICASTENS1R_IS1T_NS4_18smem_ptr_flag_bitsILi16EEENSJ_INS5_IJSP_S1X_EEENS5_IJS1X_SC_EEEEEEEvS24_EENS_8epilogue10collective6detail29Sm90TmaWarpSpecializedAdapterINS2E_15DefaultEpilogueIfNS5_IJSC_llEEES2I_NS2D_6thread17LinearCombinationIfLi1EffLNS2J_9ScaleType4KindE0ELNS_15FloatRoundStyleE2EfEENS1_15EpilogueDefaultEEEEEvvEEEEvNT_6ParamsE,(.L_x_192 - _ZN7cutlass13device_kernelINS_4gemm6kernel13GemmUniversalIN4cute5tupleIJiiiiEEENS1_10collective13CollectiveMmaINS1_40MainloopSm90TmaGmmaWarpSpecializedSparseILi4ENS5_IJNS4_1CILi2EEENSA_ILi1EEESC_EEENS1_35KernelTmaWarpSpecializedCooperativeEEENS5_IJNSA_ILi128EEESG_SG_EEENS_6half_tENS5_IJNS4_6LayoutINS5_IJiNS5_IJSB_iEEEiEEENS5_IJlNS5_IJSC_SB_EEElEEEEENSJ_INS5_IJNS5_IJNS5_IJNSA_ILi8EEESB_NSA_ILi4EEEEEEiEEENS5_IJNS5_IJNSA_ILi16EEESB_SQ_EEEiEEEiEEENS5_IJNS5_IJNS5_IJSG_ST_NSA_ILi2048EEEEEENSA_ILi8192EEEEEENS5_IJNS5_IJSC_NSA_ILi1024EEENSA_ILi32EEEEEElEEElEEEEEEEESI_NS5_IJlSC_lEEENS4_8TiledMMAINS4_8MMA_AtomIJNS4_4SM904GMMA6SPARSE27GMMA_64x128x32_F32F16F16_SSILNS1C_5MajorE0ELS1F_0ELNS1C_7ScaleInE1ELS1G_1ELNS1C_9SparseSelE0EEEEEENSJ_ISD_NS5_IJSC_NSA_ILi0EEES1K_EEEEENS5_IJNS4_10UnderscoreES1N_S1N_EEEEENS4_13SM90_TMA_LOADENS4_14ComposedLayoutINS4_7SwizzleILi3ELi4ELi3EEENS4_25smem_sparse_ptr_flag_bitsILi2ELi16EEENSJ_INS5_IJNS5_IJSC_SP_EEENS5_IJSB_NSA_ILi64EEEEEEEEENS5_IJNS5_IJS1K_SG_EEESM_EEEEEEEvNS4_8identityENS4_23SM90_TMA_LOAD_MULTICASTENS1R_IS1T_NS4_18smem_ptr_flag_bitsILi16EEENSJ_INS5_IJSP_S1X_EEENS5_IJS1X_SC_EEEEEEEvS24_EENS_8epilogue10collective6detail29Sm90TmaWarpSpecializedAdapterINS2E_15DefaultEpilogueIfNS5_IJSC_llEEES2I_NS2D_6thread17LinearCombinationIfLi1EffLNS2J_9ScaleType4KindE0ELNS_15FloatRoundStyleE2EfEENS1_15EpilogueDefaultEEEEEvvEEEEvNT_6ParamsE)
        .other          _ZN7cutlass13device_kernelINS_4gemm6kernel13GemmUniversalIN4cute5tupleIJiiiiEEENS1_10collective13CollectiveMmaINS1_40MainloopSm90TmaGmmaWarpSpecializedSparseILi4ENS5_IJNS4_1CILi2EEENSA_ILi1EEESC_EEENS1_35KernelTmaWarpSpecializedCooperativeEEENS5_IJNSA_ILi128EEESG_SG_EEENS_6half_tENS5_IJNS4_6LayoutINS5_IJiNS5_IJSB_iEEEiEEENS5_IJlNS5_IJSC_SB_EEElEEEEENSJ_INS5_IJNS5_IJNS5_IJNSA_ILi8EEESB_NSA_ILi4EEEEEEiEEENS5_IJNS5_IJNSA_ILi16EEESB_SQ_EEEiEEEiEEENS5_IJNS5_IJNS5_IJSG_ST_NSA_ILi2048EEEEEENSA_ILi8192EEEEEENS5_IJNS5_IJSC_NSA_ILi1024EEENSA_ILi32EEEEEElEEElEEEEEEEESI_NS5_IJlSC_lEEENS4_8TiledMMAINS4_8MMA_AtomIJNS4_4SM904GMMA6SPARSE27GMMA_64x128x32_F32F16F16_SSILNS1C_5MajorE0ELS1F_0ELNS1C_7ScaleInE1ELS1G_1ELNS1C_9SparseSelE0EEEEEENSJ_ISD_NS5_IJSC_NSA_ILi0EEES1K_EEEEENS5_IJNS4_10UnderscoreES1N_S1N_EEEEENS4_13SM90_TMA_LOADENS4_14ComposedLayoutINS4_7SwizzleILi3ELi4ELi3EEENS4_25smem_sparse_ptr_flag_bitsILi2ELi16EEENSJ_INS5_IJNS5_IJSC_SP_EEENS5_IJSB_NSA_ILi64EEEEEEEEENS5_IJNS5_IJS1K_SG_EEESM_EEEEEEEvNS4_8identityENS4_23SM90_TMA_LOAD_MULTICASTENS1R_IS1T_NS4_18smem_ptr_flag_bitsILi16EEENSJ_INS5_IJSP_S1X_EEENS5_IJS1X_SC_EEEEEEEvS24_EENS_8epilogue10collective6detail29Sm90TmaWarpSpecializedAdapterINS2E_15DefaultEpilogueIfNS5_IJSC_llEEES2I_NS2D_6thread17LinearCombinationIfLi1EffLNS2J_9ScaleType4KindE0ELNS_15FloatRoundStyleE2EfEENS1_15EpilogueDefaultEEEEEvvEEEEvNT_6ParamsE,@"STO_CUDA_ENTRY STV_DEFAULT"
_ZN7cutlass13device_kernelINS_4gemm6kernel13GemmUniversalIN4cute5tupleIJiiiiEEENS1_10collective13CollectiveMmaINS1_40MainloopSm90TmaGmmaWarpSpecializedSparseILi4ENS5_IJNS4_1CILi2EEENSA_ILi1EEESC_EEENS1_35KernelTmaWarpSpecializedCooperativeEEENS5_IJNSA_ILi128EEESG_SG_EEENS_6half_tENS5_IJNS4_6LayoutINS5_IJiNS5_IJSB_iEEEiEEENS5_IJlNS5_IJSC_SB_EEElEEEEENSJ_INS5_IJNS5_IJNS5_IJNSA_ILi8EEESB_NSA_ILi4EEEEEEiEEENS5_IJNS5_IJNSA_ILi16EEESB_SQ_EEEiEEEiEEENS5_IJNS5_IJNS5_IJSG_ST_NSA_ILi2048EEEEEENSA_ILi8192EEEEEENS5_IJNS5_IJSC_NSA_ILi1024EEENSA_ILi32EEEEEElEEElEEEEEEEESI_NS5_IJlSC_lEEENS4_8TiledMMAINS4_8MMA_AtomIJNS4_4SM904GMMA6SPARSE27GMMA_64x128x32_F32F16F16_SSILNS1C_5MajorE0ELS1F_0ELNS1C_7ScaleInE1ELS1G_1ELNS1C_9SparseSelE0EEEEEENSJ_ISD_NS5_IJSC_NSA_ILi0EEES1K_EEEEENS5_IJNS4_10UnderscoreES1N_S1N_EEEEENS4_13SM90_TMA_LOADENS4_14ComposedLayoutINS4_7SwizzleILi3ELi4ELi3EEENS4_25smem_sparse_ptr_flag_bitsILi2ELi16EEENSJ_INS5_IJNS5_IJSC_SP_EEENS5_IJSB_NSA_ILi64EEEEEEEEENS5_IJNS5_IJS1K_SG_EEESM_EEEEEEEvNS4_8identityENS4_23SM90_TMA_LOAD_MULTICASTENS1R_IS1T_NS4_18smem_ptr_flag_bitsILi16EEENSJ_INS5_IJSP_S1X_EEENS5_IJS1X_SC_EEEEEEEvS24_EENS_8epilogue10collective6detail29Sm90TmaWarpSpecializedAdapterINS2E_15DefaultEpilogueIfNS5_IJSC_llEEES2I_NS2D_6thread17LinearCombinationIfLi1EffLNS2J_9ScaleType4KindE0ELNS_15FloatRoundStyleE2EfEENS1_15EpilogueDefaultEEEEEvvEEEEvNT_6ParamsE:
[----:B------:R-:W-:Y:S01]  /*0000*/  LDC R1, c[0x0][0x28] ;  /* 0x00000a00ff017b82 */ /* 0x000fe20000000800 */
[----:B------:R-:W0:Y:S01]  /*0010*/  S2R R21, SR_TID.X ;  /* 0x0000000000157919 */ /* 0x000e220000002100 */
[----:B------:R-:W-:Y:S01]  /*0020*/  ELECT P0, URZ, PT ;  /* 0x00000000003f782f */ /* 0x000fe20003800000 */
[----:B------:R-:W-:Y:S01]  /*0030*/  BSSY B0, `(.L_x_0) ;  /* 0x0000012000007945 */ /* 0x000fe20003800000 */
[--C-:B0-----:R-:W-:Y:S02]  /*0040*/  SHF.R.U32.HI R0, RZ, 0x5, R21.reuse ;  /* 0x00000005ff007819 */ /* 0x101fe40000011615 */
[----:B------:R-:W-:-:S03]  /*0050*/  SHF.R.U32.HI R12, RZ, 0x7, R21 ;  /* 0x00000007ff0c7819 */ /* 0x000fc60000011615 */
[----:B------:R-:W0:Y:S04]  /*0060*/  SHFL.IDX PT, R7, R0, RZ, 0x1f ;  /* 0x00001fff00077589 */ /* 0x000e2800000e0000 */
[----:B------:R1:W2:Y:S01]  /*0070*/  SHFL.IDX PT, R2, R12, RZ, 0x1f ;  /* 0x00001fff0c027589 */ /* 0x0002a200000e0000 */
[----:B0-----:R-:W-:-:S13]  /*0080*/  ISETP.NE.OR P0, PT, R7, RZ, !P0 ;  /* 0x000000ff0700720c */ /* 0x001fda0004705670 */
[----:B-12---:R-:W-:Y:S05]  /*0090*/  @P0 BRA `(.L_x_1) ;  /* 0x00000000002c0947 */ /* 0x006fea0003800000 */
[----:B------:R-:W-:Y:S02]  /*00a0*/  ULDC.64 UR4, c[0x0][0x198] ;  /* 0x0000660000047ab9 */ /* 0x000fe40000000a00 */
[----:B------:R-:W-:Y:S02]  /*00b0*/  UIADD3 UR6, UP0, UR4, 0xf0, URZ ;  /* 0x000000f004067890 */ /* 0x000fe4000ff1e03f */
[----:B------:R-:W-:Y:S02]  /*00c0*/  UIADD3 UR8, UP1, UR4, 0x1f0, URZ ;  /* 0x000001f004087890 */ /* 0x000fe4000ff3e03f */
[----:B------:R-:W-:Y:S02]  /*00d0*/  UIADD3 UR4, UP2, UR4, 0x2f0, URZ ;  /* 0x000002f004047890 */ /* 0x000fe4000ff5e03f */
[----:B------:R-:W-:Y:S02]  /*00e0*/  UIADD3.X UR7, URZ, UR5, URZ, UP0, !UPT ;  /* 0x000000053f077290 */ /* 0x000fe400087fe43f */
[----:B------:R-:W-:-:S02]  /*00f0*/  UIADD3.X UR9, URZ, UR5, URZ, UP1, !UPT ;  /* 0x000000053f097290 */ /* 0x000fc40008ffe43f */
[----:B------:R-:W-:-:S05]  /*0100*/  UIADD3.X UR5, URZ, UR5, URZ, UP2, !UPT ;  /* 0x000000053f057290 */ /* 0x000fca00097fe43f */
[----:B------:R0:W-:Y:S02]  /*0110*/  UTMACCTL.PF [UR6] ;  /* 0x00000000060079b9 */ /* 0x0001e40008040000 */
[----:B------:R0:W-:Y:S02]  /*0120*/  UTMACCTL.PF [UR8] ;  /* 0x00000000080079b9 */ /* 0x0001e40008040000 */
[----:B------:R0:W-:Y:S02]  /*0130*/  UTMACCTL.PF [UR4] ;  /* 0x00000000040079b9 */ /* 0x0001e40008040000 */
[----:B0-----:R-:W-:Y:S01]  /*0140*/  NOP ;  /* 0x0000000000007918 */ /* 0x001fe20000000000 */
.L_x_1:
[----:B------:R-:W-:Y:S05]  /*0150*/  BSYNC B0 ;  /* 0x0000000000007941 */ /* 0x000fea0003800000 */
.L_x_0:
[----:B------:R-:W0:Y:S02]  /*0160*/  SHFL.IDX PT, R3, R0, RZ, 0x1f ;  /* 0x00001fff00037589 */ /* 0x000e2400000e0000 */
[----:B0-----:R-:W-:-:S13]  /*0170*/  ISETP.NE.AND P0, PT, R3, RZ, PT ;  /* 0x000000ff0300720c */ /* 0x001fda0003f05270 */
[----:B------:R-:W-:Y:S05]  /*0180*/  @P0 BRA `(.L_x_2) ;  /* 0x0000000000580947 */ /* 0x000fea0003800000 */
[----:B------:R-:W0:Y:S01]  /*0190*/  S2UR UR8, SR_CgaCtaId ;  /* 0x00000000000879c3 */ /* 0x000e220000008800 */
[----:B------:R-:W-:Y:S01]  /*01a0*/  UMOV UR4, 0x400 ;  /* 0x0000040000047882 */ /* 0x000fe20000000000 */
[----:B------:R-:W-:Y:S01]  /*01b0*/  UMOV UR5, 0x1 ;  /* 0x0000000100057882 */ /* 0x000fe20000000000 */
[----:B------:R-:W-:Y:S01]  /*01c0*/  UMOV UR6, 0x4 ;  /* 0x0000000400067882 */ /* 0x000fe20000000000 */
[----:B------:R-:W-:Y:S01]  /*01d0*/  ELECT P0, URZ, PT ;  /* 0x00000000003f782f */ /* 0x000fe20003800000 */
[----:B------:R-:W-:-:S04]  /*01e0*/  UIADD3 UR6, -UR6, 0x100000, URZ ;  /* 0x0010000006067890 */ /* 0x000fc8000fffe13f */
[----:B------:R-:W-:Y:S02]  /*01f0*/  USHF.L.U32 UR7, UR6, 0xb, URZ ;  /* 0x0000000b06077899 */ /* 0x000fe4000800063f */
[----:B------:R-:W-:Y:S02]  /*0200*/  USHF.L.U32 UR6, UR6, 0x1, URZ ;  /* 0x0000000106067899 */ /* 0x000fe4000800063f */
[----:B0-----:R-:W-:Y:S02]  /*0210*/  ULEA UR8, UR8, UR4, 0x18 ;  /* 0x0000000408087291 */ /* 0x001fe4000f8ec03f */
[----:B------:R-:W-:-:S04]  /*0220*/  UIADD3 UR4, -UR5, 0x100000, URZ ;  /* 0x0010000005047890 */ /* 0x000fc8000fffe13f */
[----:B------:R-:W-:Y:S02]  /*0230*/  USHF.L.U32 UR5, UR4, 0xb, URZ ;  /* 0x0000000b04057899 */ /* 0x000fe4000800063f */
[----:B------:R-:W-:Y:S01]  /*0240*/  USHF.L.U32 UR4, UR4, 0x1, URZ ;  /* 0x0000000104047899 */ /* 0x000fe2000800063f */
[----:B------:R-:W0:Y:S11]  /*0250*/  FENCE.VIEW.ASYNC.S ;  /* 0x00000000000073c6 */ /* 0x000e360000000000 */
[----:B0-----:R0:W1:Y:S01]  /*0260*/  SYNCS.EXCH.64 URZ, [UR8], UR4 ;  /* 0x00000004083f75b2 */ /* 0x0010620008000100 */
[----:B------:R0:W2:Y:S01]  /*0270*/  SYNCS.EXCH.64 URZ, [UR8+0x20], UR6 ;  /* 0x00002006083f75b2 */ /* 0x0000a20008000100 */
[----:B------:R0:W3:Y:S01]  /*0280*/  SYNCS.EXCH.64 URZ, [UR8+0x8], UR4 ;  /* 0x00000804083f75b2 */ /* 0x0000e20008000100 */
[----:B------:R0:W4:Y:S01]  /*0290*/  SYNCS.EXCH.64 URZ, [UR8+0x28], UR6 ;  /* 0x00002806083f75b2 */ /* 0x0001220008000100 */
[----:B------:R0:W0:Y:S01]  /*02a0*/  SYNCS.EXCH.64 URZ, [UR8+0x10], UR4 ;  /* 0x00001004083f75b2 */ /* 0x0000220008000100 */
[----:B------:R0:W0:Y:S01]  /*02b0*/  SYNCS.EXCH.64 URZ, [UR8+0x30], UR6 ;  /* 0x00003006083f75b2 */ /* 0x0000220008000100 */
[----:B------:R0:W0:Y:S01]  /*02c0*/  SYNCS.EXCH.64 URZ, [UR8+0x18], UR4 ;  /* 0x00001804083f75b2 */ /* 0x0000220008000100 */
[----:B------:R0:W0:Y:S01]  /*02d0*/  SYNCS.EXCH.64 URZ, [UR8+0x38], UR6 ;  /* 0x00003806083f75b2 */ /* 0x0000220008000100 */
[----:B------:R-:W-:Y:S01]  /*02e0*/  NOP ;  /* 0x0000000000007918 */ /* 0x000fe20000000000 */
.L_x_2:
[----:B0-----:R-:W0:Y:S01]  /*02f0*/  S2UR UR8, SR_CTAID.X ;  /* 0x00000000000879c3 */ /* 0x001e220000002500 */
[----:B------:R-:W-:Y:S01]  /*0300*/  SHF.R.S32.HI R4, RZ, 0x1f, R21 ;  /* 0x0000001fff047819 */ /* 0x000fe20000011415 */
[----:B------:R-:W5:Y:S01]  /*0310*/  SHFL.IDX PT, R0, R0, RZ, 0x1f ;  /* 0x00001fff00007589 */ /* 0x000f6200000e0000 */
[----:B------:R-:W-:Y:S01]  /*0320*/  ELECT P0, URZ, PT ;  /* 0x00000000003f782f */ /* 0x000fe20003800000 */
[----:B------:R-:W-:Y:S01]  /*0330*/  VIADD R18, R2, 0xffffffff ;  /* 0xffffffff02127836 */ /* 0x000fe20000000000 */
[----:B------:R-:W-:Y:S01]  /*0340*/  LEA.HI R4, R4, R21, RZ, 0x7 ;  /* 0x0000001504047211 */ /* 0x000fe200078f38ff */
[----:B------:R-:W1:Y:S01]  /*0350*/  S2R R10, SR_CTAID.Y ;  /* 0x00000000000a7919 */ /* 0x000e620000002600 */
[----:B------:R-:W-:Y:S01]  /*0360*/  ULDC UR4, c[0x0][0x150] ;  /* 0x0000540000047ab9 */ /* 0x000fe20000000800 */
[----:B------:R-:W2:Y:S01]  /*0370*/  LDC R9, c[0x0][0x144] ;  /* 0x00005100ff097b82 */ /* 0x000ea20000000800 */
[----:B------:R-:W-:Y:S01]  /*0380*/  LOP3.LUT R4, R4, 0xffffff80, RZ, 0xc0, !PT ;  /* 0xffffff8004047812 */ /* 0x000fe200078ec0ff */
[----:B------:R-:W-:Y:S01]  /*0390*/  NOP ;  /* 0x0000000000007918 */ /* 0x000fe20000000000 */
[----:B------:R-:W-:Y:S01]  /*03a0*/  NOP ;  /* 0x0000000000007918 */ /* 0x000fe20000000000 */
[----:B------:R-:W-:-:S02]  /*03b0*/  ISETP.GE.U32.AND P5, PT, R18, 0x2, PT ;  /* 0x000000021200780c */ /* 0x000fc40003fa6070 */
[----:B------:R-:W-:Y:S01]  /*03c0*/  IMAD.IADD R4, R21, 0x1, -R4 ;  /* 0x0000000115047824 */ /* 0x000fe200078e0a04 */
[----:B------:R-:W-:Y:S01]  /*03d0*/  ISETP.NE.AND P2, PT, R2, RZ, PT ;  /* 0x000000ff0200720c */ /* 0x000fe20003f45270 */
[----:B------:R-:W3:Y:S03]  /*03e0*/  LDC R14, c[0x0][0x140] ;  /* 0x00005000ff0e7b82 */ /* 0x000ee60000000800 */
[----:B------:R-:W-:Y:S02]  /*03f0*/  SHF.R.S32.HI R5, RZ, 0x1f, R4 ;  /* 0x0000001fff057819 */ /* 0x000fe40000011404 */
[----:B------:R-:W-:Y:S02]  /*0400*/  LOP3.LUT P6, RZ, R4, 0x7, RZ, 0xc0, !PT ;  /* 0x0000000704ff7812 */ /* 0x000fe400078cc0ff */
[----:B------:R-:W-:Y:S01]  /*0410*/  LEA.HI R5, R5, R4, RZ, 0x3 ;  /* 0x0000000405057211 */ /* 0x000fe200078f18ff */
[----:B------:R-:W4:Y:S01]  /*0420*/  LDC R13, c[0x0][0x148] ;  /* 0x00005200ff0d7b82 */ /* 0x000f220000000800 */
[----:B0-----:R-:W-:-:S02]  /*0430*/  I2FP.F32.U32 R6, UR8 ;  /* 0x0000000800067c45 */ /* 0x001fc40008201000 */
[----:B-----5:R-:W-:Y:S02]  /*0440*/  ISETP.NE.OR P0, PT, R0, RZ, !P0 ;  /* 0x000000ff0000720c */ /* 0x020fe40004705670 */
[--C-:B------:R-:W-:Y:S01]  /*0450*/  SHF.R.S32.HI R0, RZ, 0x3, R5.reuse ;  /* 0x00000003ff007819 */ /* 0x100fe20000011405 */
[----:B------:R-:W-:Y:S01]  /*0460*/  FMUL R8, R6, UR4 ;  /* 0x0000000406087c20 */ /* 0x000fe20008400000 */
[----:B------:R-:W-:Y:S01]  /*0470*/  SHF.R.S32.HI R5, RZ, 0x1f, R5 ;  /* 0x0000001fff057819 */ /* 0x000fe20000011405 */
[----:B------:R-:W-:Y:S01]  /*0480*/  ULDC UR4, c[0x0][0x154] ;  /* 0x0000550000047ab9 */ /* 0x000fe20000000800 */
[----:B------:R-:W-:Y:S02]  /*0490*/  SHF.R.S32.HI R6, RZ, 0x1f, R3 ;  /* 0x0000001fff067819 */ /* 0x000fe40000011403 */
[----:B------:R-:W-:Y:S01]  /*04a0*/  LEA.HI R5, R5, R0, RZ, 0x2 ;  /* 0x0000000005057211 */ /* 0x000fe200078f10ff */
[----:B------:R-:W0:Y:S01]  /*04b0*/  F2I.U32.TRUNC.NTZ R8, R8 ;  /* 0x0000000800087305 */ /* 0x000e22000020f000 */
[----:B------:R-:W-:-:S02]  /*04c0*/  LEA.HI R6, R6, R3, RZ, 0x2 ;  /* 0x0000000306067211 */ /* 0x000fc400078f10ff */
[----:B------:R-:W-:Y:S01]  /*04d0*/  LOP3.LUT R5, R5, 0xfffffffc, RZ, 0xc0, !PT ;  /* 0xfffffffc05057812 */ /* 0x000fe200078ec0ff */
[----:B------:R-:W-:Y:S01]  /*04e0*/  VOTEU.ALL UP0, P0 ;  /* 0x00000000003f7886 */ /* 0x000fe20000000000 */
[----:B------:R-:W-:Y:S01]  /*04f0*/  LOP3.LUT R6, R6, 0x3ffffffc, RZ, 0xc0, !PT ;  /* 0x3ffffffc06067812 */ /* 0x000fe200078ec0ff */
[----:B------:R-:W-:Y:S01]  /*0500*/  VOTEU.ALL UP1, P0 ;  /* 0x00000000003f7886 */ /* 0x000fe20000020000 */
[----:B---3--:R-:W-:Y:S01]  /*0510*/  ISETP.EQ.U32.AND P1, PT, R14, 0x1, PT ;  /* 0x000000010e00780c */ /* 0x008fe20003f22070 */
[----:B------:R-:W-:Y:S01]  /*0520*/  IMAD.IADD R5, R0, 0x1, -R5 ;  /* 0x0000000100057824 */ /* 0x000fe200078e0a05 */
[----:B------:R-:W3:Y:S01]  /*0530*/  @!UP0 S2UR UR7, SR_CgaCtaId ;  /* 0x00000000000789c3 */ /* 0x000ee20000008800 */
[----:B------:R-:W-:Y:S01]  /*0540*/  IMAD.IADD R6, R3, 0x1, -R6 ;  /* 0x0000000103067824 */ /* 0x000fe200078e0a06 */
[----:B------:R-:W-:Y:S01]  /*0550*/  SHF.R.S32.HI R0, RZ, 0x1f, R7 ;  /* 0x0000001fff007819 */ /* 0x000fe20000011407 */
[----:B------:R-:W-:Y:S02]  /*0560*/  @!UP0 UMOV UR6, 0x400 ;  /* 0x0000040000068882 */ /* 0x000fe40000000000 */
[----:B------:R-:W-:Y:S01]  /*0570*/  IMAD R6, R6, 0x4, R5 ;  /* 0x0000000406067824 */ /* 0x000fe200078e0205 */
[----:B-1----:R-:W-:Y:S01]  /*0580*/  I2FP.F32.U32 R5, R10 ;  /* 0x0000000a00057245 */ /* 0x002fe20000201000 */
[----:B0-----:R-:W-:Y:S01]  /*0590*/  IMAD.MOV R8, RZ, RZ, -R8 ;  /* 0x000000ffff087224 */ /* 0x001fe200078e0a08 */
[----:B------:R-:W-:-:S02]  /*05a0*/  LEA.HI R0, R0, R7, RZ, 0x2 ;  /* 0x0000000700007211 */ /* 0x000fc400078f10ff */
[----:B------:R-:W-:Y:S01]  /*05b0*/  LEA.HI R3, R6, R6, RZ, 0x1 ;  /* 0x0000000606037211 */ /* 0x000fe200078f08ff */
[----:B------:R-:W-:Y:S01]  /*05c0*/  FMUL R5, R5, UR4 ;  /* 0x0000000405057c20 */ /* 0x000fe20008400000 */
[----:B--2---:R-:W-:Y:S01]  /*05d0*/  IMAD R9, R9, R8, UR8 ;  /* 0x0000000809097e24 */ /* 0x004fe2000f8e0208 */
[----:B------:R-:W-:Y:S01]  /*05e0*/  LOP3.LUT R0, R0, 0xfffffffc, RZ, 0xc0, !PT ;  /* 0xfffffffc00007812 */ /* 0x000fe200078ec0ff */
[----:B------:R-:W-:Y:S01]  /*05f0*/  UMOV UR4, 0x20 ;  /* 0x0000002000047882 */ /* 0x000fe20000000000 */
[----:B------:R-:W-:Y:S01]  /*0600*/  LOP3.LUT R3, R3, 0xfffffffe, RZ, 0xc0, !PT ;  /* 0xfffffffe03037812 */ /* 0x000fe200078ec0ff */
[----:B------:R-:W-:-:S04]  /*0610*/  @!UP0 UIADD3 UR4, -UR4, 0x100000, URZ ;  /* 0x0010000004048890 */ /* 0x000fc8000fffe13f */
[----:B------:R-:W-:Y:S02]  /*0620*/  @!UP0 USHF.L.U32 UR5, UR4, 0xb, URZ ;  /* 0x0000000b04058899 */ /* 0x000fe4000800063f */
[----:B------:R-:W-:Y:S01]  /*0630*/  @!UP0 USHF.L.U32 UR4, UR4, 0x1, URZ ;  /* 0x0000000104048899 */ /* 0x000fe2000800063f */
[----:B------:R-:W0:Y:S01]  /*0640*/  F2I.U32.TRUNC.NTZ R5, R5 ;  /* 0x0000000500057305 */ /* 0x000e22000020f000 */
[----:B------:R-:W-:Y:S02]  /*0650*/  IMAD.IADD R7, R7, 0x1, -R0 ;  /* 0x0000000107077824 */ /* 0x000fe400078e0a00 */
[C---:B------:R-:W-:Y:S02]  /*0660*/  IMAD.IADD R8, R6.reuse, 0x1, -R3 ;  /* 0x0000000106087824 */ /* 0x040fe400078e0a03 */
[----:B------:R-:W-:Y:S01]  /*0670*/  IMAD.SHL.U32 R3, R6, 0x4, RZ ;  /* 0x0000000406037824 */ /* 0x000fe200078e00ff */
[----:B------:R-:W-:Y:S01]  /*0680*/  ISETP.NE.AND P4, PT, R7, 0x3, PT ;  /* 0x000000030700780c */ /* 0x000fe20003f85270 */
[----:B---3--:R-:W-:Y:S01]  /*0690*/  @!UP0 ULEA UR6, UR7, UR6, 0x18 ;  /* 0x0000000607068291 */ /* 0x008fe2000f8ec03f */
[----:B------:R-:W-:Y:S01]  /*06a0*/  ISETP.NE.AND P3, PT, R8, R9, PT ;  /* 0x000000090800720c */ /* 0x000fe20003f65270 */
[----:B------:R-:W-:Y:S01]  /*06b0*/  VOTEU.ALL UP0, P0 ;  /* 0x00000000003f7886 */ /* 0x000fe20000000000 */
[----:B------:R-:W-:-:S02]  /*06c0*/  LOP3.LUT R6, R6, 0xc, R3, 0x78, !PT ;  /* 0x0000000c06067812 */ /* 0x000fc400078e7803 */
[----:B------:R-:W-:Y:S02]  /*06d0*/  ISETP.EQ.OR P0, PT, R7, RZ, !P4 ;  /* 0x000000ff0700720c */ /* 0x000fe40006702670 */
[----:B------:R-:W-:Y:S01]  /*06e0*/  LOP3.LUT R8, R21, 0x7f, RZ, 0xc0, !PT ;  /* 0x0000007f15087812 */ /* 0x000fe200078ec0ff */
[----:B0-----:R-:W-:Y:S01]  /*06f0*/  IMAD.MOV R20, RZ, RZ, -R5 ;  /* 0x000000ffff147224 */ /* 0x001fe200078e0a05 */
[----:B------:R-:W-:Y:S01]  /*0700*/  ISETP.EQ.AND P0, PT, R2, RZ, P0 ;  /* 0x000000ff0200720c */ /* 0x000fe20000702270 */
[----:B------:R-:W-:Y:S02]  /*0710*/  IMAD.MOV.U32 R5, RZ, RZ, 0x1 ;  /* 0x00000001ff057424 */ /* 0x000fe400078e00ff */
[----:B----4-:R-:W-:Y:S01]  /*0720*/  IMAD R3, R13, R20, R10 ;  /* 0x000000140d037224 */ /* 0x010fe200078e020a */
[----:B------:R-:W0:Y:S02]  /*0730*/  FENCE.VIEW.ASYNC.S ;  /* 0x00000000000073c6 */ /* 0x000e240000000000 */
[----:B0-----:R0:W1:Y:S01]  /*0740*/  @!UP0 SYNCS.EXCH.64 URZ, [UR6+0x50], UR4 ;  /* 0x00005004063f85b2 */ /* 0x0010620008000100 */
[----:B------:R-:W-:-:S04]  /*0750*/  @P3 LEA.HI R0, R6, R6, RZ, 0x1 ;  /* 0x0000000606003211 */ /* 0x000fc800078f08ff */
[----:B------:R-:W-:-:S04]  /*0760*/  @P3 SHF.R.S32.HI R0, RZ, 0x1, R0 ;  /* 0x00000001ff003819 */ /* 0x000fc80000011400 */
[----:B------:R-:W-:Y:S02]  /*0770*/  @P3 ISETP.NE.AND P4, PT, R0, R3, PT ;  /* 0x000000030000320c */ /* 0x000fe40003f85270 */
[----:B------:R-:W-:Y:S02]  /*0780*/  SEL R0, RZ, 0x1, !P0 ;  /* 0x00000001ff007807 */ /* 0x000fe40004000000 */
[----:B------:R-:W-:Y:S02]  /*0790*/  ISETP.LT.U32.AND P0, PT, R6, 0x2, !P6 ;  /* 0x000000020600780c */ /* 0x000fe40007701070 */
[----:B------:R-:W-:Y:S01]  /*07a0*/  SEL R0, R0, 0x2, P5 ;  /* 0x0000000200007807 */ /* 0x000fe20002800000 */
[----:B------:R0:W2:Y:S01]  /*07b0*/  @!UP1 SYNCS.EXCH.64 URZ, [UR6+0x58], UR4 ;  /* 0x00005804063f95b2 */ /* 0x0000a20008000100 */
[----:B------:R-:W-:Y:S01]  /*07c0*/  SEL R4, RZ, 0x1, !P0 ;  /* 0x00000001ff047807 */ /* 0x000fe20004000000 */
[----:B------:R-:W-:Y:S01]  /*07d0*/  NOP ;  /* 0x0000000000007918 */ /* 0x000fe20000000000 */
[----:B------:R-:W-:Y:S01]  /*07e0*/  @P3 SEL R5, RZ, 0x1, P4 ;  /* 0x00000001ff053807 */ /* 0x000fe20002000000 */
[----:B------:R-:W-:Y:S06]  /*07f0*/  @!P1 BRA `(.L_x_3) ;  /* 0x0000000000089947 */ /* 0x000fec0003800000 */
[----:B-12---:R-:W-:Y:S01]  /*0800*/  UCGABAR_ARV ;  /* 0x00000000000079c7 */ /* 0x006fe20008000000 */
[----:B------:R-:W-:Y:S05]  /*0810*/  BRA `(.L_x_4) ;  /* 0x0000000000047947 */ /* 0x000fea0003800000 */
.L_x_3:
[----:B-12---:R-:W-:Y:S01]  /*0820*/  NOP ;  /* 0x0000000000007918 */ /* 0x006fe20000000000 */
.L_x_4:
[----:B------:R-:W1:Y:S01]  /*0830*/  LDC R2, c[0x0][0x75c] ;  /* 0x0001d700ff027b82 */ /* 0x000e620000000800 */
[----:B------:R-:W-:Y:S01]  /*0840*/  IMAD.MOV.U32 R3, RZ, RZ, RZ ;  /* 0x000000ffff037224 */ /* 0x000fe200078e00ff */
[----:B-1----:R-:W-:Y:S01]  /*0850*/  ISETP.NE.AND P4, PT, R2, 0x1, PT ;  /* 0x000000010200780c */ /* 0x002fe20003f85270 */
[----:B------:R-:W-:-:S12]  /*0860*/  IMAD.U32 R2, RZ, RZ, UR8 ;  /* 0x00000008ff027e24 */ /* 0x000fd8000f8e00ff */
[----:B------:R-:W1:Y:S01]  /*0870*/  @P4 LDC R17, c[0x0][0x10] ;  /* 0x00000400ff114b82 */ /* 0x000e620000000800 */
[----:B------:R-:W-:Y:S02]  /*0880*/  @P4 IMAD.MOV.U32 R11, RZ, RZ, RZ ;  /* 0x000000ffff0b4224 */ /* 0x000fe400078e00ff */
[----:B------:R-:W-:-:S05]  /*0890*/  @P4 IMAD.MOV.U32 R19, RZ, RZ, RZ ;  /* 0x000000ffff134224 */ /* 0x000fca00078e00ff */
[----:B------:R-:W2:Y:S01]  /*08a0*/  @!P4 LDC R15, c[0x0][0xc] ;  /* 0x00000300ff0fcb82 */ /* 0x000ea20000000800 */
[----:B0-----:R-:W-:Y:S01]  /*08b0*/  ULDC UR4, c[0x0][0xc] ;  /* 0x0000030000047ab9 */ /* 0x001fe20000000800 */
[----:B------:R-:W-:Y:S01]  /*08c0*/  ULDC UR5, c[0x0][0x10] ;  /* 0x0000040000057ab9 */ /* 0x000fe20000000800 */
[----:B------:R-:W-:Y:S01]  /*08d0*/  ULDC UR6, c[0x0][0x14] ;  /* 0x0000050000067ab9 */ /* 0x000fe20000000800 */
[----:B------:R-:W-:-:S04]  /*08e0*/  UIMAD.WIDE.U32 UR4, UR4, UR5, URZ ;  /* 0x00000005040472a5 */ /* 0x000fc8000f8e003f */
[----:B------:R-:W-:Y:S02]  /*08f0*/  UIMAD.WIDE.U32 UR14, UR4, UR6, URZ ;  /* 0x00000006040e72a5 */ /* 0x000fe4000f8e003f */
[----:B------:R-:W-:-:S04]  /*0900*/  UIMAD UR4, UR5, UR6, URZ ;  /* 0x00000006050472a4 */ /* 0x000fc8000f8e023f */
[----:B------:R-:W-:Y:S01]  /*0910*/  UIADD3 UR4, UR15, UR4, URZ ;  /* 0x000000040f047290 */ /* 0x000fe2000fffe03f */
[----:B-1----:R-:W-:-:S04]  /*0920*/  @P4 IMAD.WIDE.U32 R16, R17, UR8, R10 ;  /* 0x0000000811104c25 */ /* 0x002fc8000f8e000a */
[----:B--2---:R-:W-:-:S04]  /*0930*/  @!P4 IMAD.WIDE.U32 R14, R10, R15, R2 ;  /* 0x0000000f0a0ec225 */ /* 0x004fc800078e0002 */
[----:B------:R-:W-:Y:S02]  /*0940*/  @P4 IMAD.MOV.U32 R2, RZ, RZ, R16 ;  /* 0x000000ffff024224 */ /* 0x000fe400078e0010 */
[----:B------:R-:W-:Y:S02]  /*0950*/  @P4 IMAD.IADD R3, R17, 0x1, R19 ;  /* 0x0000000111034824 */ /* 0x000fe400078e0213 */
[----:B------:R-:W-:Y:S02]  /*0960*/  @!P4 IMAD.MOV.U32 R2, RZ, RZ, R14 ;  /* 0x000000ffff02c224 */ /* 0x000fe400078e000e */
[----:B------:R-:W-:Y:S01]  /*0970*/  @!P4 IMAD.MOV.U32 R3, RZ, RZ, R15 ;  /* 0x000000ffff03c224 */ /* 0x000fe200078e000f */
[----:B------:R-:W-:Y:S06]  /*0980*/  @!P1 BRA `(.L_x_5) ;  /* 0x00000000000c9947 */ /* 0x000fec0003800000 */
[----:B------:R-:W-:Y:S01]  /*0990*/  UCGABAR_WAIT ;  /* 0x0000000000007dc7 */ /* 0x000fe20008000000 */
[----:B------:R-:W-:Y:S01]  /*09a0*/  CCTL.IVALL ;  /* 0x00000000ff00798f */ /* 0x000fe20002000000 */
[----:B------:R-:W-:Y:S05]  /*09b0*/  BRA `(.L_x_6) ;  /* 0x0000000000047947 */ /* 0x000fea0003800000 */
.L_x_5:
[----:B------:R-:W-:Y:S06]  /*09c0*/  BAR.SYNC.DEFER_BLOCKING 0x0 ;  /* 0x0000000000007b1d */ /* 0x000fec0000010000 */
.L_x_6:
[----:B------:R-:W-:Y:S05]  /*09d0*/  @!P2 BRA `(.L_x_7) ;  /* 0x000000640000a947 */ /* 0x000fea0003800000 */
[----:B------:R-:W-:-:S13]  /*09e0*/  ISETP.GT.U32.AND P0, PT, R18, 0x1, PT ;  /* 0x000000011200780c */ /* 0x000fda0003f04070 */
[----:B------:R-:W-:Y:S05]  /*09f0*/  @P0 EXIT ;  /* 0x000000000000094d */ /* 0x000fea0003800000 */
[----:B------:R-:W-:Y:S01]  /*0a00*/  ULDC.64 UR6, c[0x0][0x750] ;  /* 0x0001d40000067ab9 */ /* 0x000fe20000000a00 */
[----:B------:R-:W-:Y:S01]  /*0a10*/  PRMT R14, RZ, 0x7610, R14 ;  /* 0x00007610ff0e7816 */ /* 0x000fe2000000000e */
[----:B------:R-:W-:Y:S01]  /*0a20*/  IMAD.MOV.U32 R22, RZ, RZ, -0x1 ;  /* 0xffffffffff167424 */ /* 0x000fe200078e00ff */
[----:B------:R-:W-:Y:S01]  /*0a30*/  ISETP.GE.U32.AND P0, PT, R2, UR6, PT ;  /* 0x0000000602007c0c */ /* 0x000fe2000bf06070 */
[----:B------:R-:W-:Y:S02]  /*0a40*/  IMAD.MOV.U32 R23, RZ, RZ, -0x1 ;  /* 0xffffffffff177424 */ /* 0x000fe400078e00ff */
[----:B------:R-:W-:Y:S01]  /*0a50*/  IMAD.MOV.U32 R89, RZ, RZ, -0x1 ;  /* 0xffffffffff597424 */ /* 0x000fe200078e00ff */
[----:B------:R-:W-:-:S13]  /*0a60*/  ISETP.GE.U32.AND.EX P0, PT, R3, UR7, PT, P0 ;  /* 0x0000000703007c0c */ /* 0x000fda000bf06100 */
[----:B------:R-:W-:Y:S05]  /*0a70*/  @P0 BRA `(.L_x_8) ;  /* 0x0000000400240947 */ /* 0x000fea0003800000 */
[----:B------:R-:W0:Y:S01]  /*0a80*/  LDC.64 R24, c[0x0][0x728] ;  /* 0x0001ca00ff187b82 */ /* 0x000e220000000a00 */
[----:B------:R-:W-:Y:S02]  /*0a90*/  IMAD.MOV.U32 R14, RZ, RZ, R2 ;  /* 0x000000ffff0e7224 */ /* 0x000fe400078e0002 */
[----:B------:R-:W-:-:S05]  /*0aa0*/  IMAD.MOV.U32 R15, RZ, RZ, R3 ;  /* 0x000000ffff0f7224 */ /* 0x000fca00078e0003 */
[----:B------:R-:W1:Y:S08]  /*0ab0*/  LDC R22, c[0x0][0x730] ;  /* 0x0001cc00ff167b82 */ /* 0x000e700000000800 */
[----:B------:R-:W2:Y:S01]  /*0ac0*/  LDC.64 R26, c[0x0][0x720] ;  /* 0x0001c800ff1a7b82 */ /* 0x000ea20000000a00 */
[----:B0-----:R-:W-:-:S04]  /*0ad0*/  ISETP.NE.U32.AND P0, PT, R24, RZ, PT ;  /* 0x000000ff1800720c */ /* 0x001fc80003f05070 */
[----:B------:R-:W-:-:S13]  /*0ae0*/  ISETP.NE.AND.EX P0, PT, R25, RZ, PT, P0 ;  /* 0x000000ff1900720c */ /* 0x000fda0003f05300 */
[----:B-12---:R-:W-:Y:S05]  /*0af0*/  @!P0 BRA `(.L_x_9) ;  /* 0x0000000000288947 */ /* 0x006fea0003800000 */
[----:B------:R-:W0:Y:S02]  /*0b00*/  LDC R7, c[0x0][0x734] ;  /* 0x0001cd00ff077b82 */ /* 0x000e240000000800 */
[----:B0-----:R-:W-:-:S05]  /*0b10*/  IADD3 R7, P0, R2, R7, RZ ;  /* 0x0000000702077210 */ /* 0x001fca0007f1e0ff */
[----:B------:R-:W-:-:S04]  /*0b20*/  IMAD.X R23, RZ, RZ, R3, P0 ;  /* 0x000000ffff177224 */ /* 0x000fc800000e0603 */
[----:B------:R-:W-:-:S04]  /*0b30*/  IMAD.WIDE.U32 R14, R23, R24, RZ ;  /* 0x00000018170e7225 */ /* 0x000fc800078e00ff */
[----:B------:R-:W-:-:S04]  /*0b40*/  IMAD.WIDE.U32 R16, P0, R7, R25, R14 ;  /* 0x0000001907107225 */ /* 0x000fc8000780000e */
[----:B------:R-:W-:-:S04]  /*0b50*/  IMAD.WIDE.U32 R14, R7, R24, RZ ;  /* 0x00000018070e7225 */ /* 0x000fc800078e00ff */
[----:B------:R-:W-:Y:S01]  /*0b60*/  IMAD.X R19, RZ, RZ, RZ, P0 ;  /* 0x000000ffff137224 */ /* 0x000fe200000e06ff */
[----:B------:R-:W-:Y:S01]  /*0b70*/  IADD3 RZ, P0, R15, R16, RZ ;  /* 0x000000100fff7210 */ /* 0x000fe20007f1e0ff */
[----:B------:R-:W-:-:S04]  /*0b80*/  IMAD.MOV.U32 R18, RZ, RZ, R17 ;  /* 0x000000ffff127224 */ /* 0x000fc800078e0011 */
[----:B------:R-:W-:-:S08]  /*0b90*/  IMAD.WIDE.U32.X R14, R23, R25, R18, P0 ;  /* 0x00000019170e7225 */ /* 0x000fd000000e0412 */
.L_x_9:
[----:B------:R-:W0:Y:S01]  /*0ba0*/  LDC.64 R30, c[0x0][0x740] ;  /* 0x0001d000ff1e7b82 */ /* 0x000e220000000a00 */
[-CC-:B------:R-:W-:Y:S02]  /*0bb0*/  SHF.R.U64 R89, R14, R22.reuse, R15.reuse ;  /* 0x000000160e597219 */ /* 0x180fe4000000120f */
[----:B------:R-:W-:Y:S02]  /*0bc0*/  SHF.R.U32.HI R7, RZ, R22, R15 ;  /* 0x00000016ff077219 */ /* 0x000fe4000001160f */
[----:B------:R-:W-:-:S03]  /*0bd0*/  IADD3 R11, P0, RZ, -R89, RZ ;  /* 0x80000059ff0b7210 */ /* 0x000fc60007f1e0ff */
[----:B------:R-:W1:Y:S02]  /*0be0*/  LDC R24, c[0x0][0x718] ;  /* 0x0001c600ff187b82 */ /* 0x000e640000000800 */
[----:B------:R-:W-:Y:S02]  /*0bf0*/  IMAD.X R7, RZ, RZ, ~R7, P0 ;  /* 0x000000ffff077224 */ /* 0x000fe400000e0e07 */
[----:B------:R-:W-:-:S04]  /*0c00*/  IMAD.WIDE.U32 R14, R11, R26, R2 ;  /* 0x0000001a0b0e7225 */ /* 0x000fc800078e0002 */
[----:B------:R-:W2:Y:S01]  /*0c10*/  LDC R22, c[0x0][0x708] ;  /* 0x0001c200ff167b82 */ /* 0x000ea20000000800 */
[----:B------:R-:W-:Y:S02]  /*0c20*/  IMAD R16, R7, R26, RZ ;  /* 0x0000001a07107224 */ /* 0x000fe400078e02ff */
[----:B------:R-:W-:Y:S02]  /*0c30*/  IMAD.MOV.U32 R7, RZ, RZ, -0x1 ;  /* 0xffffffffff077424 */ /* 0x000fe400078e00ff */
[----:B------:R-:W-:Y:S02]  /*0c40*/  IMAD R11, R11, R27, R16 ;  /* 0x0000001b0b0b7224 */ /* 0x000fe400078e0210 */
[----:B------:R-:W-:Y:S01]  /*0c50*/  IMAD.MOV.U32 R27, RZ, RZ, 0x1 ;  /* 0x00000001ff1b7424 */ /* 0x000fe200078e00ff */
[----:B------:R-:W3:Y:S01]  /*0c60*/  LDC R28, c[0x0][0x758] ;  /* 0x0001d600ff1c7b82 */ /* 0x000ee20000000800 */
[----:B------:R-:W-:Y:S01]  /*0c70*/  IMAD.IADD R11, R15, 0x1, R11 ;  /* 0x000000010f0b7824 */ /* 0x000fe200078e020b */
[----:B0-----:R-:W-:-:S04]  /*0c80*/  ISETP.NE.U32.AND P0, PT, R30, RZ, PT ;  /* 0x000000ff1e00720c */ /* 0x001fc80003f05070 */
[----:B------:R-:W-:Y:S02]  /*0c90*/  ISETP.NE.AND.EX P0, PT, R31, RZ, PT, P0 ;  /* 0x000000ff1f00720c */ /* 0x000fe40003f05300 */
[----:B------:R-:W0:Y:S01]  /*0ca0*/  LDC R26, c[0x0][0x700] ;  /* 0x0001c000ff1a7b82 */ /* 0x000e220000000800 */
[-CC-:B-1----:R-:W-:Y:S02]  /*0cb0*/  SHF.R.U64 R18, R14, R24.reuse, R11.reuse ;  /* 0x000000180e127219 */ /* 0x182fe4000000120b */
[----:B------:R-:W-:-:S05]  /*0cc0*/  SHF.R.U32.HI R11, RZ, R24, R11 ;  /* 0x00000018ff0b7219 */ /* 0x000fca000001160b */
[----:B------:R-:W1:Y:S01]  /*0cd0*/  LDC R23, c[0x0][0x748] ;  /* 0x0001d200ff177b82 */ /* 0x000e620000000800 */
[-CC-:B--2---:R-:W-:Y:S02]  /*0ce0*/  SHF.R.U64 R24, R18, R22.reuse, R11.reuse ;  /* 0x0000001612187219 */ /* 0x184fe4000000120b */
[----:B------:R-:W-:Y:S01]  /*0cf0*/  SHF.R.U32.HI R11, RZ, R22, R11 ;  /* 0x00000016ff0b7219 */ /* 0x000fe2000001160b */
[----:B------:R-:W-:-:S04]  /*0d00*/  IMAD R22, R13, R20, R10 ;  /* 0x000000140d167224 */ /* 0x000fc800078e020a */
[----:B------:R-:W2:Y:S01]  /*0d10*/  LDC R25, c[0x0][0x738] ;  /* 0x0001ce00ff197b82 */ /* 0x000ea20000000800 */
[-CC-:B---3--:R-:W-:Y:S02]  /*0d20*/  SHF.R.U64 R20, R24, R28.reuse, R11.reuse ;  /* 0x0000001c18147219 */ /* 0x188fe4000000120b */
[-C--:B------:R-:W-:Y:S02]  /*0d30*/  SHF.L.U32 R7, R7, R28.reuse, RZ ;  /* 0x0000001c07077219 */ /* 0x080fe400000006ff */
[----:B------:R-:W-:Y:S01]  /*0d40*/  SHF.R.U32.HI R11, RZ, R28, R11 ;  /* 0x0000001cff0b7219 */ /* 0x000fe2000001160b */
[----:B------:R-:W-:Y:S01]  /*0d50*/  IMAD.MOV.U32 R10, RZ, RZ, R20 ;  /* 0x000000ffff0a7224 */ /* 0x000fe200078e0014 */
[----:B------:R-:W-:Y:S01]  /*0d60*/  LOP3.LUT R13, RZ, R7, RZ, 0x33, !PT ;  /* 0x00000007ff0d7212 */ /* 0x000fe200078e33ff */
[----:B------:R-:W3:Y:S01]  /*0d70*/  LDC R29, c[0x0][0x710] ;  /* 0x0001c400ff1d7b82 */ /* 0x000ee20000000800 */
[----:B------:R-:W-:Y:S05]  /*0d80*/  @!P0 BRA `(.L_x_10) ;  /* 0x0000000000288947 */ /* 0x000fea0003800000 */
[----:B------:R-:W4:Y:S02]  /*0d90*/  LDC R7, c[0x0][0x74c] ;  /* 0x0001d300ff077b82 */ /* 0x000f240000000800 */
[----:B----4-:R-:W-:-:S05]  /*0da0*/  IADD3 R7, P0, R20, R7, RZ ;  /* 0x0000000714077210 */ /* 0x010fca0007f1e0ff */
        /* <DEDUP_REMOVED lines=8> */
.L_x_10:
[----:B-1----:R-:W-:Y:S02]  /*0e30*/  SHF.R.U64 R11, R10, R23, R11 ;  /* 0x000000170a0b7219 */ /* 0x002fe4000000120b */
[----:B------:R-:W-:Y:S01]  /*0e40*/  LOP3.LUT R10, R24, R13, RZ, 0xc0, !PT ;  /* 0x0000000d180a7212 */ /* 0x000fe200078ec0ff */
[----:B0-----:R-:W-:Y:S01]  /*0e50*/  VIADD R13, R26, 0xffffffff ;  /* 0xffffffff1a0d7836 */ /* 0x001fe20000000000 */
[----:B------:R-:W-:Y:S01]  /*0e60*/  SHF.L.U32 R7, R27, R28, RZ ;  /* 0x0000001c1b077219 */ /* 0x000fe200000006ff */
[----:B------:R-:W-:Y:S01]  /*0e70*/  IMAD.MOV R14, RZ, RZ, -R11 ;  /* 0x000000ffff0e7224 */ /* 0x000fe200078e0a0b */
[----:B------:R-:W-:Y:S02]  /*0e80*/  SEL R9, R9, R22, !P4 ;  /* 0x0000001609097207 */ /* 0x000fe40006000000 */
[----:B------:R-:W-:Y:S01]  /*0e90*/  LOP3.LUT R13, R18, R13, RZ, 0xc0, !PT ;  /* 0x0000000d120d7212 */ /* 0x000fe200078ec0ff */
[----:B------:R-:W-:Y:S02]  /*0ea0*/  IMAD R10, R7, R11, R10 ;  /* 0x0000000b070a7224 */ /* 0x000fe400078e020a */
[----:B--2---:R-:W-:-:S02]  /*0eb0*/  IMAD R7, R14, R25, R20 ;  /* 0x000000190e077224 */ /* 0x004fc400078e0214 */
[----:B---3--:R-:W-:Y:S02]  /*0ec0*/  IMAD R9, R10, R29, R9 ;  /* 0x0000001d0a097224 */ /* 0x008fe400078e0209 */
[----:B------:R-:W-:Y:S02]  /*0ed0*/  IMAD R22, R7, R26, R13 ;  /* 0x0000001a07167224 */ /* 0x000fe400078e020d */
[----:B------:R-:W-:-:S03]  /*0ee0*/  IMAD.MOV.U32 R14, RZ, RZ, 0x1 ;  /* 0x00000001ff0e7424 */ /* 0x000fc600078e00ff */
[----:B------:R-:W-:Y:S02]  /*0ef0*/  SEL R23, R22, R9, !P4 ;  /* 0x0000000916177207 */ /* 0x000fe40006000000 */
[----:B------:R-:W-:-:S07]  /*0f00*/  SEL R22, R9, R22, !P4 ;  /* 0x0000001609167207 */ /* 0x000fce0006000000 */
.L_x_8:
[----:B------:R-:W-:-:S08]  /*0f10*/  NOP ;  /* 0x0000000000007918 */ /* 0x000fd00000000000 */
[----:B------:R-:W0:Y:S02]  /*0f20*/  USETMAXREG.TRY_ALLOC.CTAPOOL UP0, 0xe8 ;  /* 0x000000e8000079c8 */ /* 0x000e240008000600 */
[----:B0-----:R-:W-:-:S13]  /*0f30*/  PLOP3.LUT P0, PT, PT, PT, UP0, 0x80, 0x0 ;  /* 0x000000000000781c */ /* 0x001fda0003f0f008 */
[----:B------:R-:W-:Y:S05]  /*0f40*/  @!P0 BRA `(.L_x_8) ;  /* 0xfffffffc00f08947 */ /* 0x000fea000383ffff */
[----:B------:R-:W-:Y:S01]  /*0f50*/  ULDC.64 UR6, c[0x0][0x698] ;  /* 0x0001a60000067ab9 */ /* 0x000fe20000000a00 */
[----:B------:R-:W-:Y:S01]  /*0f60*/  ULDC.64 UR18, c[0x0][0x208] ;  /* 0x0000820000127ab9 */ /* 0x000fe20000000a00 */
[----:B------:R-:W-:-:S04]  /*0f70*/  ISETP.NE.U32.AND P0, PT, RZ, UR6, PT ;  /* 0x00000006ff007c0c */ /* 0x000fc8000bf05070 */
[----:B------:R-:W-:-:S13]  /*0f80*/  ISETP.NE.AND.EX P0, PT, RZ, UR7, PT, P0 ;  /* 0x00000007ff007c0c */ /* 0x000fda000bf05300 */
[----:B------:R-:W-:Y:S05]  /*0f90*/  @!P0 BRA `(.L_x_11) ;  /* 0x00000000001c8947 */ /* 0x000fea0003800000 */
[----:B------:R-:W0:Y:S02]  /*0fa0*/  LDC.64 R10, c[0x0][0x698] ;  /* 0x0001a600ff0a7b82 */ /* 0x000e240000000a00 */
[----:B0-----:R-:W2:Y:S02]  /*0fb0*/  LDG.E.64 R10, desc[UR18][R10.64] ;  /* 0x000000120a0a7981 */ /* 0x001ea4000c1e1b00 */
[----:B--2---:R-:W-:-:S04]  /*0fc0*/  ISETP.NE.U32.AND P0, PT, R10, RZ, PT ;  /* 0x000000ff0a00720c */ /* 0x004fc80003f05070 */
[----:B------:R-:W-:-:S13]  /*0fd0*/  ISETP.NE.AND.EX P0, PT, R11, RZ, PT, P0 ;  /* 0x000000ff0b00720c */ /* 0x000fda0003f05300 */
[----:B------:R-:W-:Y:S05]  /*0fe0*/  @!P0 BRA `(.L_x_11) ;  /* 0x0000000000088947 */ /* 0x000fea0003800000 */
[----:B------:R0:W5:Y:S01]  /*0ff0*/  LD.E R7, desc[UR18][R10.64] ;  /* 0x000000120a077980 */ /* 0x000162000c101900 */
[----:B------:R-:W-:Y:S05]  /*1000*/  BRA `(.L_x_12) ;  /* 0x0000000000207947 */ /* 0x000fea0003800000 */
.L_x_11:
[----:B------:R-:W-:Y:S02]  /*1010*/  ULDC.64 UR6, c[0x0][0x688] ;  /* 0x0001a20000067ab9 */ /* 0x000fe40000000a00 */
[----:B------:R-:W-:-:S04]  /*1020*/  ISETP.NE.U32.AND P0, PT, RZ, UR6, PT ;  /* 0x00000006ff007c0c */ /* 0x000fc8000bf05070 */
[----:B------:R-:W-:-:S13]  /*1030*/  ISETP.NE.AND.EX P0, PT, RZ, UR7, PT, P0 ;  /* 0x00000007ff007c0c */ /* 0x000fda000bf05300 */
[----:B------:R-:W-:Y:S05]  /*1040*/  @!P0 BRA `(.L_x_13) ;  /* 0x00000000000c8947 */ /* 0x000fea0003800000 */
[----:B------:R-:W0:Y:S02]  /*1050*/  LDC.64 R10, c[0x0][0x688] ;  /* 0x0001a200ff0a7b82 */ /* 0x000e240000000a00 */
[----:B0-----:R1:W5:Y:S01]  /*1060*/  LDG.E R7, desc[UR18][R10.64] ;  /* 0x000000120a077981 */ /* 0x001362000c1e1900 */
[----:B------:R-:W-:Y:S05]  /*1070*/  BRA `(.L_x_12) ;  /* 0x0000000000047947 */ /* 0x000fea0003800000 */
.L_x_13:
[----:B------:R-:W2:Y:S02]  /*1080*/  LDC R7, c[0x0][0x680] ;  /* 0x0001a000ff077b82 */ /* 0x000ea40000000800 */
.L_x_12:
[----:B------:R-:W-:Y:S02]  /*1090*/  ULDC.64 UR6, c[0x0][0x6a0] ;  /* 0x0001a80000067ab9 */ /* 0x000fe40000000a00 */
[----:B------:R-:W-:-:S04]  /*10a0*/  ISETP.NE.U32.AND P0, PT, RZ, UR6, PT ;  /* 0x00000006ff007c0c */ /* 0x000fc8000bf05070 */
[----:B------:R-:W-:-:S13]  /*10b0*/  ISETP.NE.AND.EX P0, PT, RZ, UR7, PT, P0 ;  /* 0x00000007ff007c0c */ /* 0x000fda000bf05300 */
[----:B------:R-:W-:Y:S05]  /*10c0*/  @!P0 BRA `(.L_x_14) ;  /* 0x00000000001c8947 */ /* 0x000fea0003800000 */
[----:B01----:R-:W0:Y:S02]  /*10d0*/  LDC.64 R10, c[0x0][0x6a0] ;  /* 0x0001a800ff0a7b82 */ /* 0x003e240000000a00 */
[----:B0-----:R-:W3:Y:S02]  /*10e0*/  LDG.E.64 R10, desc[UR18][R10.64] ;  /* 0x000000120a0a7981 */ /* 0x001ee4000c1e1b00 */
[----:B---3--:R-:W-:-:S04]  /*10f0*/  ISETP.NE.U32.AND P0, PT, R10, RZ, PT ;  /* 0x000000ff0a00720c */ /* 0x008fc80003f05070 */
[----:B------:R-:W-:-:S13]  /*1100*/  ISETP.NE.AND.EX P0, PT, R11, RZ, PT, P0 ;  /* 0x000000ff0b00720c */ /* 0x000fda0003f05300 */
[----:B------:R-:W-:Y:S05]  /*1110*/  @!P0 BRA `(.L_x_14) ;  /* 0x0000000000088947 */ /* 0x000fea0003800000 */
[----:B------:R0:W5:Y:S01]  /*1120*/  LD.E R9, desc[UR18][R10.64] ;  /* 0x000000120a097980 */ /* 0x000162000c101900 */
[----:B------:R-:W-:Y:S05]  /*1130*/  BRA `(.L_x_15) ;  /* 0x0000000000207947 */ /* 0x000fea0003800000 */
.L_x_14:
[----:B------:R-:W-:Y:S02]  /*1140*/  ULDC.64 UR6, c[0x0][0x690] ;  /* 0x0001a40000067ab9 */ /* 0x000fe40000000a00 */
[----:B------:R-:W-:-:S04]  /*1150*/  ISETP.NE.U32.AND P0, PT, RZ, UR6, PT ;  /* 0x00000006ff007c0c */ /* 0x000fc8000bf05070 */
[----:B------:R-:W-:-:S13]  /*1160*/  ISETP.NE.AND.EX P0, PT, RZ, UR7, PT, P0 ;  /* 0x00000007ff007c0c */ /* 0x000fda000bf05300 */
[----:B------:R-:W-:Y:S05]  /*1170*/  @!P0 BRA `(.L_x_16) ;  /* 0x00000000000c8947 */ /* 0x000fea0003800000 */
[----:B01----:R-:W0:Y:S02]  /*1180*/  LDC.64 R10, c[0x0][0x690] ;  /* 0x0001a400ff0a7b82 */ /* 0x003e240000000a00 */
[----:B0-----:R1:W5:Y:S01]  /*1190*/  LDG.E R9, desc[UR18][R10.64] ;  /* 0x000000120a097981 */ /* 0x001362000c1e1900 */
[----:B------:R-:W-:Y:S05]  /*11a0*/  BRA `(.L_x_15) ;  /* 0x0000000000047947 */ /* 0x000fea0003800000 */
.L_x_16:
[----:B------:R-:W3:Y:S02]  /*11b0*/  LDC R9, c[0x0][0x684] ;  /* 0x0001a100ff097b82 */ /* 0x000ee40000000800 */
.L_x_15:
[----:B------:R-:W-:-:S13]  /*11c0*/  LOP3.LUT P0, RZ, R14, 0xff, RZ, 0xc0, !PT ;  /* 0x000000ff0eff7812 */ /* 0x000fda000780c0ff */
[----:B------:R-:W-:Y:S05]  /*11d0*/  @!P0 EXIT ;  /* 0x000000000000894d */ /* 0x000fea0003800000 */
[----:B------:R-:W4:Y:S01]  /*11e0*/  LDC.64 R18, c[0x0][0x288] ;  /* 0x0000a200ff127b82 */ /* 0x000f220000000a00 */
[C---:B01----:R-:W-:Y:S01]  /*11f0*/  IMAD.SHL.U32 R11, R21.reuse, 0x40, RZ ;  /* 0x00000040150b7824 */ /* 0x043fe200078e00ff */
[----:B------:R-:W-:Y:S01]  /*1200*/  SHF.R.U32.HI R13, RZ, 0x5, R8 ;  /* 0x00000005ff0d7819 */ /* 0x000fe20000011608 */
[----:B------:R-:W-:Y:S01]  /*1210*/  IMAD.SHL.U32 R8, R21, 0x400, RZ ;  /* 0x0000040015087824 */ /* 0x000fe200078e00ff */
[----:B------:R-:W-:Y:S01]  /*1220*/  SHF.R.U32.HI R10, RZ, 0x2, R21 ;  /* 0x00000002ff0a7819 */ /* 0x000fe20000011615 */
[----:B------:R-:W-:Y:S01]  /*1230*/  ULDC.64 UR6, c[0x0][0x6b0] ;  /* 0x0001ac0000067ab9 */ /* 0x000fe20000000a00 */
[----:B------:R-:W-:Y:S01]  /*1240*/  LOP3.LUT R11, R11, 0x3800, RZ, 0xc0, !PT ;  /* 0x000038000b0b7812 */ /* 0x000fe200078ec0ff */
[----:B------:R-:W-:Y:S01]  /*1250*/  IMAD.SHL.U32 R15, R13, 0x10, RZ ;  /* 0x000000100d0f7824 */ /* 0x000fe200078e00ff */
[----:B------:R-:W-:Y:S01]  /*1260*/  LOP3.LUT R10, R10, 0x7, RZ, 0xc0, !PT ;  /* 0x000000070a0a7812 */ /* 0x000fe200078ec0ff */
[----:B------:R-:W0:Y:S01]  /*1270*/  LDC R20, c[0x0][0x758] ;  /* 0x0001d600ff147b82 */ /* 0x000e220000000800 */
[----:B------:R-:W-:Y:S01]  /*1280*/  LOP3.LUT R8, R11, 0x400, R8, 0xf8, !PT ;  /* 0x000004000b087812 */ /* 0x000fe200078ef808 */
[----:B------:R-:W-:Y:S01]  /*1290*/  IMAD.SHL.U32 R11, R21, 0x20, RZ ;  /* 0x00000020150b7824 */ /* 0x000fe200078e00ff */
[--C-:B------:R-:W-:Y:S01]  /*12a0*/  LOP3.LUT R14, R15, 0xfffffff0, R10.reuse, 0xe2, !PT ;  /* 0xfffffff00f0e7812 */ /* 0x100fe200078ee20a */
[----:B------:R-:W-:Y:S01]  /*12b0*/  IMAD R17, R13, -0x10, -R10 ;  /* 0xfffffff00d117824 */ /* 0x000fe200078e0a0a */
[C---:B------:R-:W-:Y:S01]  /*12c0*/  LOP3.LUT R10, R12.reuse, 0x1, RZ, 0xc0, !PT ;  /* 0x000000010c0a7812 */ /* 0x040fe200078ec0ff */
[----:B------:R-:W-:Y:S01]  /*12d0*/  IMAD.SHL.U32 R15, R12, 0x40, RZ ;  /* 0x000000400c0f7824 */ /* 0x000fe200078e00ff */
[----:B------:R-:W-:Y:S01]  /*12e0*/  LOP3.LUT R13, R21, 0x3, RZ, 0xc0, !PT ;  /* 0x00000003150d7812 */ /* 0x000fe200078ec0ff */
[----:B------:R-:W1:Y:S01]  /*12f0*/  LDC R16, c[0x0][0x700] ;  /* 0x0001c000ff107b82 */ /* 0x000e620000000800 */
[----:B------:R-:W-:Y:S01]  /*1300*/  LOP3.LUT R11, R8, 0x380, R11, 0xf8, !PT ;  /* 0x00000380080b7812 */ /* 0x000fe200078ef80b */
[----:B------:R-:W-:Y:S01]  /*1310*/  ULDC.64 UR12, c[0x0][0x6c8] ;  /* 0x0001b200000c7ab9 */ /* 0x000fe20000000a00 */
[----:B------:R-:W-:Y:S01]  /*1320*/  LOP3.LUT R12, R14, 0x40, R15, 0xf8, !PT ;  /* 0x000000400e0c7812 */ /* 0x000fe200078ef80f */
[----:B------:R-:W-:Y:S01]  /*1330*/  IMAD R14, R10, -0x40, R17 ;  /* 0xffffffc00a0e7824 */ /* 0x000fe200078e0211 */
[----:B------:R-:W-:Y:S01]  /*1340*/  USHF.L.U64.HI UR5, UR6, 0x5, UR7 ;  /* 0x0000000506057899 */ /* 0x000fe20008010207 */
[----:B------:R-:W-:Y:S01]  /*1350*/  IMAD.MOV.U32 R17, RZ, RZ, 0x1 ;  /* 0x00000001ff117424 */ /* 0x000fe200078e00ff */
[----:B------:R-:W-:Y:S01]  /*1360*/  USHF.L.U64.HI UR7, UR12, 0x5, UR13 ;  /* 0x000000050c077899 */ /* 0x000fe2000801020d */
[----:B----4-:R-:W-:Y:S01]  /*1370*/  VIADD R8, R19, 0x7f ;  /* 0x0000007f13087836 */ /* 0x010fe20000000000 */
[----:B------:R-:W-:Y:S01]  /*1380*/  USHF.L.U32 UR6, UR6, 0x5, URZ ;  /* 0x0000000506067899 */ /* 0x000fe2000800063f */
[----:B------:R-:W-:Y:S01]  /*1390*/  IMAD R10, R13, -0x2, R18 ;  /* 0xfffffffe0d0a7824 */ /* 0x000fe200078e0212 */
[----:B------:R-:W-:Y:S01]  /*13a0*/  USHF.L.U32 UR12, UR12, 0x5, URZ ;  /* 0x000000050c0c7899 */ /* 0x000fe2000800063f */
[----:B------:R-:W-:Y:S01]  /*13b0*/  IMAD.MOV.U32 R15, RZ, RZ, -0x1 ;  /* 0xffffffffff0f7424 */ /* 0x000fe200078e00ff */
[----:B------:R-:W-:Y:S01]  /*13c0*/  SHF.R.S32.HI R13, RZ, 0x1f, R8 ;  /* 0x0000001fff0d7819 */ /* 0x000fe20000011408 */
[----:B------:R-:W-:Y:S01]  /*13d0*/  ULDC UR8, c[0x0][0x284] ;  /* 0x0000a10000087ab9 */ /* 0x000fe20000000800 */
[----:B------:R-:W-:Y:S01]  /*13e0*/  UIADD3 UR24, UP0, UR6, 0x20, URZ ;  /* 0x0000002006187890 */ /* 0x000fe2000ff1e03f */
[----:B------:R-:W-:Y:S01]  /*13f0*/  LOP3.LUT R104, R0, 0x1, RZ, 0xfc, !PT ;  /* 0x0000000100687812 */ /* 0x000fe200078efcff */
[----:B------:R-:W-:Y:S01]  /*1400*/  UIADD3 UR23, UP1, UR12, 0x20, URZ ;  /* 0x000000200c177890 */ /* 0x000fe2000ff3e03f */
[----:B------:R-:W-:Y:S01]  /*1410*/  LEA.HI R13, R13, R8, RZ, 0x7 ;  /* 0x000000080d0d7211 */ /* 0x000fe200078f38ff */
[----:B------:R-:W-:Y:S01]  /*1420*/  IMAD.MOV.U32 R19, RZ, RZ, RZ ;  /* 0x000000ffff137224 */ /* 0x000fe200078e00ff */
[-C--:B0-----:R-:W-:Y:S01]  /*1430*/  SHF.L.U32 R8, R17, R20.reuse, RZ ;  /* 0x0000001411087219 */ /* 0x081fe200000006ff */
[----:B------:R-:W-:Y:S01]  /*1440*/  VIADD R14, R14, UR8 ;  /* 0x000000080e0e7c36 */ /* 0x000fe20008000000 */
[----:B------:R-:W-:Y:S01]  /*1450*/  SHF.R.S32.HI R18, RZ, 0x7, R13 ;  /* 0x00000007ff127819 */ /* 0x000fe2000001140d */
[----:B------:R-:W-:Y:S01]  /*1460*/  UIADD3.X UR22, URZ, UR5, URZ, UP0, !UPT ;  /* 0x000000053f167290 */ /* 0x000fe200087fe43f */
[----:B------:R-:W-:Y:S01]  /*1470*/  SHF.L.U32 R15, R15, R20, RZ ;  /* 0x000000140f0f7219 */ /* 0x000fe200000006ff */
[----:B------:R-:W-:Y:S01]  /*1480*/  IMAD.MOV.U32 R20, RZ, RZ, RZ ;  /* 0x000000ffff147224 */ /* 0x000fe200078e00ff */
[----:B------:R-:W-:Y:S01]  /*1490*/  VIMNMX R13, RZ, R18, PT ;  /* 0x00000012ff0d7248 */ /* 0x000fe20003fe0100 */
[----:B-1----:R-:W-:Y:S01]  /*14a0*/  VIADD R16, R16, 0xffffffff ;  /* 0xffffffff10107836 */ /* 0x002fe20000000000 */
[C---:B------:R-:W-:Y:S01]  /*14b0*/  LOP3.LUT R17, R21.reuse, 0x80, RZ, 0xc0, !PT ;  /* 0x0000008015117812 */ /* 0x040fe200078ec0ff */
[----:B------:R-:W-:Y:S01]  /*14c0*/  IMAD.SHL.U32 R21, R21, 0x2, RZ ;  /* 0x0000000215157824 */ /* 0x000fe200078e00ff */
[----:B------:R-:W-:Y:S01]  /*14d0*/  LOP3.LUT R15, RZ, R15, RZ, 0x33, !PT ;  /* 0x0000000fff0f7212 */ /* 0x000fe200078e33ff */
[----:B------:R-:W-:Y:S01]  /*14e0*/  IMAD.IADD R13, R18, 0x1, -R13 ;  /* 0x00000001120d7824 */ /* 0x000fe200078e0a0d */
[----:B------:R-:W-:Y:S01]  /*14f0*/  SHF.R.U32.HI R17, RZ, 0x7, R17 ;  /* 0x00000007ff117819 */ /* 0x000fe20000011611 */
[----:B------:R-:W-:-:S12]  /*1500*/  UIADD3.X UR21, URZ, UR7, URZ, UP1, !UPT ;  /* 0x000000073f157290 */ /* 0x000fd80008ffe43f */
.L_x_157:
[----:B------:R-:W0:Y:S01]  /*1510*/  SHFL.IDX PT, R24, R17, RZ, 0x1f ;  /* 0x00001fff11187589 */ /* 0x000e2200000e0000 */
[----:B-1----:R-:W1:Y:S01]  /*1520*/  S2UR UR11, SR_CgaCtaId ;  /* 0x00000000000b79c3 */ /* 0x002e620000008800 */
[----:B------:R-:W-:Y:S01]  /*1530*/  ISETP.GE.AND P0, PT, R13, 0x1, PT ;  /* 0x000000010d00780c */ /* 0x000fe20003f06270 */
[----:B------:R-:W-:Y:S01]  /*1540*/  UMOV UR10, 0x400 ;  /* 0x00000400000a7882 */ /* 0x000fe20000000000 */
[----:B------:R-:W-:Y:S02]  /*1550*/  CS2R R86, SRZ ;  /* 0x0000000000567805 */ /* 0x000fe4000001ff00 */
[----:B------:R-:W-:Y:S02]  /*1560*/  CS2R R26, SRZ ;  /* 0x00000000001a7805 */ /* 0x000fe4000001ff00 */
[----:B------:R-:W-:Y:S02]  /*1570*/  CS2R R28, SRZ ;  /* 0x00000000001c7805 */ /* 0x000fe4000001ff00 */
[----:B------:R-:W-:-:S02]  /*1580*/  CS2R R30, SRZ ;  /* 0x00000000001e7805 */ /* 0x000fc4000001ff00 */
[----:B------:R-:W-:Y:S02]  /*1590*/  CS2R R32, SRZ ;  /* 0x0000000000207805 */ /* 0x000fe4000001ff00 */
[----:B---3--:R-:W-:Y:S02]  /*15a0*/  CS2R R34, SRZ ;  /* 0x0000000000227805 */ /* 0x008fe4000001ff00 */
[----:B------:R-:W-:Y:S02]  /*15b0*/  CS2R R36, SRZ ;  /* 0x0000000000247805 */ /* 0x000fe4000001ff00 */
[----:B------:R-:W-:Y:S02]  /*15c0*/  CS2R R38, SRZ ;  /* 0x0000000000267805 */ /* 0x000fe4000001ff00 */
[----:B------:R-:W-:Y:S02]  /*15d0*/  CS2R R40, SRZ ;  /* 0x0000000000287805 */ /* 0x000fe4000001ff00 */
[----:B------:R-:W-:-:S02]  /*15e0*/  CS2R R42, SRZ ;  /* 0x00000000002a7805 */ /* 0x000fc4000001ff00 */
[----:B------:R-:W-:Y:S02]  /*15f0*/  CS2R R44, SRZ ;  /* 0x00000000002c7805 */ /* 0x000fe4000001ff00 */
[----:B------:R-:W-:Y:S02]  /*1600*/  CS2R R46, SRZ ;  /* 0x00000000002e7805 */ /* 0x000fe4000001ff00 */
        /* <DEDUP_REMOVED lines=8> */
[----:B0-----:R-:W-:Y:S01]  /*1690*/  R2UR UR8, R24 ;  /* 0x00000000180872ca */ /* 0x001fe200000e0000 */
[----:B-1----:R-:W-:Y:S01]  /*16a0*/  ULEA UR10, UR11, UR10, 0x18 ;  /* 0x0000000a0b0a7291 */ /* 0x002fe2000f8ec03f */
        /* <DEDUP_REMOVED lines=10> */
[----:B------:R-:W-:Y:S01]  /*1750*/  CS2R R82, SRZ ;  /* 0x0000000000527805 */ /* 0x000fe2000001ff00 */
[----:B------:R-:W-:Y:S01]  /*1760*/  ULEA.HI UR9, UR8, UR8, URZ, 0x1 ;  /* 0x0000000808097291 */ /* 0x000fe2000f8f083f */
[----:B------:R-:W-:-:S03]  /*1770*/  CS2R R84, SRZ ;  /* 0x0000000000547805 */ /* 0x000fc6000001ff00 */
[----:B------:R-:W-:-:S04]  /*1780*/  ULOP3.LUT UR9, UR9, 0x7fffe, URZ, 0xc0, !UPT ;  /* 0x0007fffe09097892 */ /* 0x000fc8000f8ec03f */
[----:B------:R-:W-:-:S04]  /*1790*/  UIADD3 UR9, UR8, -UR9, URZ ;  /* 0x8000000908097290 */ /* 0x000fc8000fffe03f */
[----:B------:R-:W-:Y:S01]  /*17a0*/  ULEA UR9, UR9, UR10, 0xd ;  /* 0x0000000a09097291 */ /* 0x000fe2000f8e683f */
[----:B--2--5:R-:W-:Y:S11]  /*17b0*/  @!P0 BRA `(.L_x_17) ;  /* 0x0000000400308947 */ /* 0x024ff60003800000 */
[----:B------:R-:W-:Y:S01]  /*17c0*/  UIADD3 UR9, UR9, 0x100, URZ ;  /* 0x0000010009097890 */ /* 0x000fe2000fffe03f */
[----:B------:R-:W-:Y:S01]  /*17d0*/  R2UR UR13, R19 ;  /* 0x00000000130d72ca */ /* 0x000fe200000e0000 */
[----:B------:R-:W-:Y:S01]  /*17e0*/  IMAD.MOV.U32 R88, RZ, RZ, R13 ;  /* 0x000000ffff587224 */ /* 0x000fe200078e000d */
[----:B------:R-:W-:Y:S01]  /*17f0*/  UPLOP3.LUT UP0, UPT, UPT, UPT, UPT, 0x40, 0x0 ;  /* 0x000000000000789c */ /* 0x000fe20003f0e870 */
[----:B------:R-:W-:Y:S01]  /*1800*/  IMAD.MOV.U32 R90, RZ, RZ, R20 ;  /* 0x000000ffff5a7224 */ /* 0x000fe200078e0014 */
[----:B------:R-:W-:Y:S01]  /*1810*/  USHF.R.U32.HI UR9, URZ, 0x4, UR9 ;  /* 0x000000043f097899 */ /* 0x000fe20008011609 */
[----:B------:R-:W-:-:S03]  /*1820*/  IMAD.MOV.U32 R91, RZ, RZ, R19 ;  /* 0x000000ffff5b7224 */ /* 0x000fc600078e0013 */
[----:B------:R-:W-:-:S04]  /*1830*/  ULOP3.LUT UR9, UR9, 0x3fff, URZ, 0xc0, !UPT ;  /* 0x00003fff09097892 */ /* 0x000fc8000f8ec03f */
[----:B------:R-:W-:-:S12]  /*1840*/  ULOP3.LUT UR20, UR9, 0x10000, URZ, 0xfc, !UPT ;  /* 0x0001000009147892 */ /* 0x000fd8000f8efc3f */
.L_x_24:
[----:B------:R-:W-:-:S13]  /*1850*/  ISETP.NE.AND P1, PT, R104, 0x3, PT ;  /* 0x000000036800780c */ /* 0x000fda0003f25270 */
[----:B------:R-:W-:Y:S05]  /*1860*/  @!P1 BRA `(.L_x_18) ;  /* 0x0000000000049947 */ /* 0x000fea0003800000 */
[----:B------:R-:W-:Y:S01]  /*1870*/  BPT.TRAP 0x1 ;  /* 0x000000040000795c */ /* 0x000fe20000300000 */
.L_x_18:
[----:B------:R-:W0:Y:S01]  /*1880*/  S2UR UR9, SR_CgaCtaId ;  /* 0x00000000000979c3 */ /* 0x000e220000008800 */
[----:B------:R-:W-:Y:S01]  /*1890*/  UMOV UR8, 0x400 ;  /* 0x0000040000087882 */ /* 0x000fe20000000000 */
[----:B------:R-:W-:Y:S01]  /*18a0*/  SHF.L.U32 R92, R90, 0x1f, RZ ;  /* 0x0000001f5a5c7819 */ /* 0x000fe200000006ff */
[----:B0-----:R-:W-:-:S04]  /*18b0*/  ULEA UR25, UR9, UR8, 0x18 ;  /* 0x0000000809197291 */ /* 0x001fc8000f8ec03f */
[----:B------:R-:W-:-:S09]  /*18c0*/  ULEA UR8, UR13, UR25, 0x3 ;  /* 0x000000190d087291 */ /* 0x000fd2000f8e183f */
[----:B------:R0:W1:Y:S01]  /*18d0*/  SYNCS.PHASECHK.TRANS64.TRYWAIT P0, [UR8], R92 ;  /* 0x0000005cff0075a7 */ /* 0x0000620008000148 */
[----:B------:R-:W-:Y:S05]  /*18e0*/  @!P1 BRA `(.L_x_19) ;  /* 0x0000000000049947 */ /* 0x000fea0003800000 */
[----:B------:R-:W-:Y:S01]  /*18f0*/  BPT.TRAP 0x1 ;  /* 0x000000040000795c */ /* 0x000fe20000300000 */
.L_x_19:
[----:B-1----:R-:W-:Y:S05]  /*1900*/  @P0 BRA `(.L_x_20) ;  /* 0x0000000000080947 */ /* 0x002fea0003800000 */
[----:B------:R-:W1:Y:S02]  /*1910*/  SYNCS.PHASECHK.TRANS64.TRYWAIT P0, [UR8], R92 ;  /* 0x0000005cff0075a7 */ /* 0x000e640008000148 */
[----:B-1----:R-:W-:Y:S05]  /*1920*/  @!P0 BRA `(.L_x_21) ;  /* 0x0000006800c88947 */ /* 0x002fea0003800000 */
.L_x_20:
[----:B------:R-:W-:Y:S02]  /*1930*/  USHF.L.U32 UR8, UR13, 0xb, URZ ;  /* 0x0000000b0d087899 */ /* 0x000fe4000800063f */
[----:B------:R-:W-:Y:S02]  /*1940*/  UIADD3 UR9, UR25, 0x10100, URZ ;  /* 0x0001010019097890 */ /* 0x000fe4000fffe03f */
[----:B------:R-:W-:Y:S02]  /*1950*/  ULEA UR16, UR13, UR20, 0xa ;  /* 0x000000140d107291 */ /* 0x000fe4000f8e503f */
[----:B01----:R-:W-:Y:S01]  /*1960*/  LEA.HI R92, R11, UR8, RZ, 0x1d ;  /* 0x000000080b5c7c11 */ /* 0x003fe2000f8fe8ff */
[----:B------:R-:W-:Y:S01]  /*1970*/  USHF.R.U32.HI UR9, URZ, 0x4, UR9 ;  /* 0x000000043f097899 */ /* 0x000fe20008011609 */
[----:B------:R-:W-:-:S03]  /*1980*/  UMOV UR11, 0x40000040 ;  /* 0x40000040000b7882 */ /* 0x000fc60000000000 */
[----:B------:R-:W-:Y:S01]  /*1990*/  ULOP3.LUT UR9, UR9, 0x3fff, URZ, 0xc0, !UPT ;  /* 0x00003fff09097892 */ /* 0x000fe2000f8ec03f */
[----:B------:R-:W0:Y:S03]  /*19a0*/  LDS.128 R92, [R92+UR25+0x30100] ;  /* 0x030100195c5c7984 */ /* 0x000e260008000c00 */
[----:B------:R-:W-:-:S04]  /*19b0*/  ULOP3.LUT UR9, UR9, 0x10000, URZ, 0xfc, !UPT ;  /* 0x0001000009097892 */ /* 0x000fc8000f8efc3f */
[----:B------:R-:W-:-:S03]  /*19c0*/  UIADD3 UR17, UR8, UR9, URZ ;  /* 0x0000000908117290 */ /* 0x000fc6000fffe03f */
[----:B------:R-:W-:Y:S01]  /*19d0*/  UMOV UR8, UR16 ;  /* 0x0000001000087c82 */ /* 0x000fe20008000000 */
[----:B------:R-:W-:-:S03]  /*19e0*/  UMOV UR9, 0x40000040 ;  /* 0x4000004000097882 */ /* 0x000fc60000000000 */
[----:B------:R-:W-:Y:S01]  /*19f0*/  UMOV UR10, UR17 ;  /* 0x00000011000a7c82 */ /* 0x000fe20008000000 */
[----:B0-----:R-:W-:-:S06]  /*1a00*/  WARPGROUP.ARRIVE ;  /* 0x00000000000079c5 */ /* 0x001fcc0000000000 */
[----:B------:R-:W-:Y:S01]  /*1a10*/  HGMMA.SP.64x128x32.F32 R24, gdesc[UR8], R24, UP0, R92, 0x0 ;  /* 0x09e05c00081879f0 */ /* 0x000fe2000bf00a18 */
[----:B------:R-:W-:Y:S02]  /*1a20*/  UIADD3 UR8, UR16, 0x2, URZ ;  /* 0x0000000210087890 */ /* 0x000fe4000fffe03f */
[----:B------:R-:W-:Y:S01]  /*1a30*/  UIADD3 UR10, UR17, 0x4, URZ ;  /* 0x00000004110a7890 */ /* 0x000fe2000fffe03f */
[----:B------:R-:W-:Y:S01]  /*1a40*/  UMOV UR9, 0x40000040 ;  /* 0x4000004000097882 */ /* 0x000fe20000000000 */
[----:B------:R-:W-:-:S11]  /*1a50*/  UMOV UR11, 0x40000040 ;  /* 0x40000040000b7882 */ /* 0x000fd60000000000 */
[----:B------:R-:W-:Y:S01]  /*1a60*/  HGMMA.SP.64x128x32.F32 R24, gdesc[UR8], R24, R93, 0x0 ;  /* 0x09e05d00081879f0 */ /* 0x000fe20008700a18 */
        /* <DEDUP_REMOVED lines=9> */
[----:B------:R-:W-:Y:S03]  /*1b00*/  HGMMA.SP.64x128x32.F32 R24, gdesc[UR8], R24, R95, 0x0, gsb0 ;  /* 0x09e05f00081879f0 */ /* 0x000fe60008000a18 */
[----:B------:R-:W-:Y:S02]  /*1b10*/  WARPGROUP.DEPBAR.LE gsb0, 0x0 ;  /* 0x00008000000079c5 */ /* 0x000fe40000010000 */
[----:B------:R-:W-:Y:S05]  /*1b20*/  @!P1 BRA `(.L_x_22) ;  /* 0x0000000000049947 */ /* 0x000fea0003800000 */
[----:B------:R-:W-:Y:S01]  /*1b30*/  BPT.TRAP 0x1 ;  /* 0x000000040000795c */ /* 0x000fe20000300000 */
.L_x_22:
[----:B------:R-:W-:-:S13]  /*1b40*/  LOP3.LUT P0, RZ, R5, R4, RZ, 0xc0, !PT ;  /* 0x0000000405ff7212 */ /* 0x000fda000780c0ff */
[----:B------:R-:W-:-:S05]  /*1b50*/  @P0 LEA R92, R91, UR25, 0x3 ;  /* 0x000000195b5c0c11 */ /* 0x000fca000f8e18ff */
[----:B------:R-:W-:-:S05]  /*1b60*/  @P0 VIADD R93, R92, 0x20 ;  /* 0x000000205c5d0836 */ /* 0x000fca0000000000 */
[----:B------:R-:W-:-:S04]  /*1b70*/  @P0 PRMT R93, R6, 0x654, R93 ;  /* 0x00000654065d0816 */ /* 0x000fc8000000005d */
[----:B------:R0:W-:Y:S01]  /*1b80*/  @P0 SYNCS.ARRIVE.TRANS64.RED.A1T0 RZ, [R93+URZ], RZ ;  /* 0x000000ff5dff09a7 */ /* 0x0001e2000810043f */
[----:B------:R-:W-:-:S13]  /*1b90*/  ISETP.GT.U32.AND P0, PT, R0, 0x1, PT ;  /* 0x000000010000780c */ /* 0x000fda0003f04070 */
[----:B0-----:R-:W-:Y:S05]  /*1ba0*/  @P0 BRA `(.L_x_23) ;  /* 0x0000000000040947 */ /* 0x001fea0003800000 */
[----:B------:R-:W-:Y:S01]  /*1bb0*/  BPT.TRAP 0x1 ;  /* 0x000000040000795c */ /* 0x000fe20000300000 */
.L_x_23:
[----:B------:R-:W-:Y:S01]  /*1bc0*/  UIADD3 UR13, UR13, 0x1, URZ ;  /* 0x000000010d0d7890 */ /* 0x000fe2000fffe03f */
[C---:B------:R-:W-:Y:S01]  /*1bd0*/  ISETP.GT.AND P1, PT, R88.reuse, 0x1, PT ;  /* 0x000000015800780c */ /* 0x040fe20003f24270 */
[----:B------:R-:W-:Y:S02]  /*1be0*/  VIADD R91, R91, 0x1 ;  /* 0x000000015b5b7836 */ /* 0x000fe40000000000 */
[----:B------:R-:W-:Y:S01]  /*1bf0*/  UISETP.NE.AND UP0, UPT, UR13, 0x4, UPT ;  /* 0x000000040d00788c */ /* 0x000fe2000bf05270 */
[----:B------:R-:W-:Y:S02]  /*1c00*/  VIADD R88, R88, 0xffffffff ;  /* 0xffffffff58587836 */ /* 0x000fe40000000000 */
[C---:B------:R-:W-:Y:S01]  /*1c10*/  ISETP.NE.AND P0, PT, R91.reuse, 0x4, PT ;  /* 0x000000045b00780c */ /* 0x040fe20003f05270 */
[----:B------:R-:W-:Y:S02]  /*1c20*/  USEL UR8, URZ, 0x1, UP0 ;  /* 0x000000013f087887 */ /* 0x000fe40008000000 */
[----:B------:R-:W-:Y:S01]  /*1c30*/  USEL UR13, UR13, URZ, UP0 ;  /* 0x0000003f0d0d7287 */ /* 0x000fe20008000000 */
[----:B------:R-:W-:Y:S01]  /*1c40*/  SEL R91, R91, RZ, P0 ;  /* 0x000000ff5b5b7207 */ /* 0x000fe20000000000 */
[----:B------:R-:W-:-:S02]  /*1c50*/  UPLOP3.LUT UP0, UPT, UPT, UPT, UPT, 0x80, 0x0 ;  /* 0x000000000000789c */ /* 0x000fc40003f0f070 */
[----:B------:R-:W-:Y:S01]  /*1c60*/  LOP3.LUT R90, R90, UR8, RZ, 0x3c, !PT ;  /* 0x000000085a5a7c12 */ /* 0x000fe2000f8e3cff */
[----:B------:R-:W-:Y:S08]  /*1c70*/  @P1 BRA `(.L_x_24) ;  /* 0xfffffff800f41947 */ /* 0x000ff0000383ffff */
.L_x_17:
[----:B------:R-:W-:Y:S01]  /*1c80*/  IMAD.SHL.U32 R97, R22, 0x80, RZ ;  /* 0x0000008016617824 */ /* 0x000fe200078e00ff */
[----:B------:R-:W-:Y:S01]  /*1c90*/  SHF.R.S32.HI R98, RZ, 0x1f, R89 ;  /* 0x0000001fff627819 */ /* 0x000fe20000011459 */
[----:B------:R-:W-:Y:S01]  /*1ca0*/  IMAD.SHL.U32 R95, R23, 0x80, RZ ;  /* 0x00000080175f7824 */ /* 0x000fe200078e00ff */
[----:B------:R-:W-:Y:S01]  /*1cb0*/  ULDC UR10, c[0x0][0x288] ;  /* 0x0000a200000a7ab9 */ /* 0x000fe20000000800 */
[----:B------:R-:W-:Y:S01]  /*1cc0*/  IMAD.IADD R92, R12, 0x1, R97 ;  /* 0x000000010c5c7824 */ /* 0x000fe200078e0261 */
[----:B------:R-:W-:Y:S01]  /*1cd0*/  ULDC.64 UR8, c[0x0][0x6d0] ;  /* 0x0001b40000087ab9 */ /* 0x000fe20000000a00 */
[----:B------:R-:W-:Y:S02]  /*1ce0*/  WARPGROUP.DEPBAR.LE gsb0, 0x0 ;  /* 0x00008000000079c5 */ /* 0x000fe40000010000 */
[----:B------:R-:W-:Y:S01]  /*1cf0*/  ISETP.GE.AND P0, PT, R95, UR10, PT ;  /* 0x0000000a5f007c0c */ /* 0x000fe2000bf06270 */
[----:B------:R-:W-:Y:S01]  /*1d00*/  IMAD R22, R98, UR8, RZ ;  /* 0x0000000862167c24 */ /* 0x000fe2000f8e02ff */
[----:B------:R-:W-:-:S03]  /*1d10*/  SHF.R.S32.HI R93, RZ, 0x1f, R92 ;  /* 0x0000001fff5d7819 */ /* 0x000fc6000001145c */
[C---:B------:R-:W-:Y:S02]  /*1d20*/  IMAD R99, R89.reuse, UR9, R22 ;  /* 0x0000000959637c24 */ /* 0x040fe4000f8e0216 */
[----:B------:R-:W-:Y:S01]  /*1d30*/  IMAD.WIDE.U32 R90, R89, UR8, R92 ;  /* 0x00000008595a7c25 */ /* 0x000fe2000f8e005c */
[----:B------:R-:W-:Y:S02]  /*1d40*/  ULDC UR8, c[0x0][0x284] ;  /* 0x0000a10000087ab9 */ /* 0x000fe40000000800 */
[----:B------:R-:W-:Y:S01]  /*1d50*/  ISETP.GE.OR P0, PT, R97, UR8, P0 ;  /* 0x0000000861007c0c */ /* 0x000fe20008706670 */
[----:B------:R-:W-:Y:S02]  /*1d60*/  IMAD.IADD R91, R91, 0x1, R99 ;  /* 0x000000015b5b7824 */ /* 0x000fe400078e0263 */
[----:B------:R-:W-:-:S10]  /*1d70*/  IMAD.MOV.U32 R22, RZ, RZ, -0x1 ;  /* 0xffffffffff167424 */ /* 0x000fd400078e00ff */
[----:B------:R-:W-:Y:S05]  /*1d80*/  @P0 BRA `(.L_x_25) ;  /* 0x0000004800740947 */ /* 0x000fea0003800000 */
[----:B------:R-:W0:Y:S01]  /*1d90*/  LDC.64 R112, c[0x0][0x6c8] ;  /* 0x0001b200ff707b82 */ /* 0x000e220000000a00 */
[----:B------:R-:W-:Y:S01]  /*1da0*/  IMAD.IADD R88, R10, 0x1, -R95 ;  /* 0x000000010a587824 */ /* 0x000fe200078e0a5f */
[----:B---3-5:R-:W-:Y:S01]  /*1db0*/  FSETP.NEU.AND P1, PT, R9, RZ, PT ;  /* 0x000000ff0900720b */ /* 0x028fe20003f2d000 */
[----:B------:R-:W-:Y:S01]  /*1dc0*/  IMAD.WIDE R94, R23, 0x80, RZ ;  /* 0x00000080175e7825 */ /* 0x000fe200078e02ff */
[----:B------:R-:W-:Y:S02]  /*1dd0*/  BSSY B0, `(.L_x_25) ;  /* 0x0000498000007945 */ /* 0x000fe40003800000 */
[----:B------:R-:W-:Y:S01]  /*1de0*/  ISETP.GT.AND P0, PT, R88, RZ, PT ;  /* 0x000000ff5800720c */ /* 0x000fe20003f04270 */
[----:B------:R-:W-:Y:S01]  /*1df0*/  IMAD.IADD R23, R14, 0x1, -R97 ;  /* 0x000000010e177824 */ /* 0x000fe200078e0a61 */
[----:B------:R-:W-:-:S04]  /*1e00*/  LOP3.LUT R109, R94, 0x6, R21, 0xf8, !PT ;  /* 0x000000065e6d7812 */ /* 0x000fc800078ef815 */
[----:B------:R-:W-:Y:S01]  /*1e10*/  ISETP.GT.AND P2, PT, R23, RZ, P0 ;  /* 0x000000ff1700720c */ /* 0x000fe20000744270 */
[-C--:B0-----:R-:W-:Y:S02]  /*1e20*/  IMAD R96, R95, R112.reuse, RZ ;  /* 0x000000705f607224 */ /* 0x081fe400078e02ff */
[----:B------:R-:W-:-:S04]  /*1e30*/  IMAD.WIDE.U32 R102, R109, R112, R90 ;  /* 0x000000706d667225 */ /* 0x000fc800078e005a */
[----:B------:R-:W-:-:S04]  /*1e40*/  IMAD R91, R109, R113, R96 ;  /* 0x000000716d5b7224 */ /* 0x000fc800078e0260 */
[----:B------:R-:W-:Y:S01]  /*1e50*/  IMAD.IADD R111, R103, 0x1, R91 ;  /* 0x00000001676f7824 */ /* 0x000fe200078e025b */
[----:B------:R-:W-:Y:S06]  /*1e60*/  @!P1 BRA `(.L_x_26) ;  /* 0x0000003000cc9947 */ /* 0x000fec0003800000 */
[----:B------:R-:W-:Y:S01]  /*1e70*/  ULDC.64 UR8, c[0x0][0x6b8] ;  /* 0x0001ae0000087ab9 */ /* 0x000fe20000000a00 */
[----:B------:R-:W-:Y:S01]  /*1e80*/  ULDC.64 UR26, c[0x0][0x6b0] ;  /* 0x0001ac00001a7ab9 */ /* 0x000fe20000000a00 */
[----:B------:R-:W-:Y:S01]  /*1e90*/  IMAD R90, R98, UR8, RZ ;  /* 0x00000008625a7c24 */ /* 0x000fe2000f8e02ff */
[----:B------:R-:W-:Y:S01]  /*1ea0*/  ULDC.64 UR10, c[0x0][0x6a8] ;  /* 0x0001aa00000a7ab9 */ /* 0x000fe20000000a00 */
[C---:B------:R-:W-:Y:S01]  /*1eb0*/  IMAD.WIDE.U32 R106, R89.reuse, UR8, R92 ;  /* 0x00000008596a7c25 */ /* 0x040fe2000f8e005c */
[----:B------:R-:W0:Y:S01]  /*1ec0*/  LDC.64 R100, c[0x0][0x6b0] ;  /* 0x0001ac00ff647b82 */ /* 0x000e220000000a00 */
[----:B------:R-:W-:Y:S02]  /*1ed0*/  ULDC.64 UR16, c[0x0][0x6c0] ;  /* 0x0001b00000107ab9 */ /* 0x000fe40000000a00 */
[----:B------:R-:W-:Y:S02]  /*1ee0*/  IMAD R105, R89, UR9, R90 ;  /* 0x0000000959697c24 */ /* 0x000fe4000f8e025a */
[----:B------:R-:W-:-:S02]  /*1ef0*/  IMAD R94, R95, UR26, RZ ;  /* 0x0000001a5f5e7c24 */ /* 0x000fc4000f8e02ff */
[----:B------:R-:W-:Y:S02]  /*1f00*/  IMAD.IADD R95, R107, 0x1, R105 ;  /* 0x000000016b5f7824 */ /* 0x000fe400078e0269 */
[----:B------:R-:W-:Y:S02]  /*1f10*/  IMAD R107, R109, UR27, R94 ;  /* 0x0000001b6d6b7c24 */ /* 0x000fe4000f8e025e */
[----:B------:R-:W-:-:S04]  /*1f20*/  IMAD.MOV.U32 R94, RZ, RZ, R106 ;  /* 0x000000ffff5e7224 */ /* 0x000fc800078e006a */
[----:B------:R-:W-:-:S04]  /*1f30*/  IMAD.WIDE.U32 R90, R109, UR26, R94 ;  /* 0x0000001a6d5a7c25 */ /* 0x000fc8000f8e005e */
[----:B------:R-:W-:Y:S01]  /*1f40*/  IMAD.IADD R91, R91, 0x1, R107 ;  /* 0x000000015b5b7824 */ /* 0x000fe200078e026b */
[----:B------:R-:W-:-:S04]  /*1f50*/  LEA R96, P1, R90, UR10, 0x2 ;  /* 0x0000000a5a607c11 */ /* 0x000fc8000f8210ff */
[----:B------:R-:W-:-:S05]  /*1f60*/  LEA.HI.X R97, R90, UR11, R91, 0x2, P1 ;  /* 0x0000000b5a617c11 */ /* 0x000fca00088f145b */
[----:B------:R-:W3:Y:S01]  /*1f70*/  @P2 LDG.E.LTC128B R108, desc[UR18][R96.64] ;  /* 0x00000012606c2981 */ /* 0x000ee2000c1e1920 */
[C---:B------:R-:W-:Y:S01]  /*1f80*/  LEA R90, P1, R102.reuse, UR16, 0x2 ;  /* 0x00000010665a7c11 */ /* 0x040fe2000f8210ff */
[C---:B0-----:R-:W-:Y:S01]  /*1f90*/  IMAD.WIDE.U32 R100, R109.reuse, UR26, R100 ;  /* 0x0000001a6d647c25 */ /* 0x041fe2000f8e0064 */
[----:B------:R-:W-:Y:S02]  /*1fa0*/  BSSY B1, `(.L_x_27) ;  /* 0x0000016000017945 */ /* 0x000fe40003800000 */
[----:B------:R-:W-:Y:S01]  /*1fb0*/  LEA.HI.X R91, R102, UR17, R111, 0x2, P1 ;  /* 0x00000011665b7c11 */ /* 0x000fe200088f146f */
[----:B------:R-:W-:Y:S01]  /*1fc0*/  IMAD.WIDE.U32 R98, R109, UR26, R92 ;  /* 0x0000001a6d627c25 */ /* 0x000fe2000f8e005c */
[----:B------:R-:W-:Y:S02]  /*1fd0*/  ISETP.GT.AND P1, PT, R88, 0x1, PT ;  /* 0x000000015800780c */ /* 0x000fe40003f24270 */
[-C--:B------:R-:W-:Y:S01]  /*1fe0*/  IADD3 R106, P6, R106, R100.reuse, RZ ;  /* 0x000000646a6a7210 */ /* 0x080fe20007fde0ff */
[C---:B------:R-:W-:Y:S01]  /*1ff0*/  IMAD.IADD R99, R107.reuse, 0x1, R99 ;  /* 0x000000016b637824 */ /* 0x040fe200078e0263 */
[----:B------:R-:W-:Y:S01]  /*2000*/  IADD3 R100, P3, R92, R100, RZ ;  /* 0x000000645c647210 */ /* 0x000fe20007f7e0ff */
[----:B------:R-:W-:Y:S01]  /*2010*/  IMAD.IADD R107, R107, 0x1, R101 ;  /* 0x000000016b6b7824 */ /* 0x000fe200078e0265 */
[----:B------:R-:W-:Y:S01]  /*2020*/  LEA R94, P5, R112, R90, 0x2 ;  /* 0x0000005a705e7211 */ /* 0x000fe200078a10ff */
[----:B------:R-:W-:-:S04]  /*2030*/  IMAD.WIDE.U32 R98, R89, UR8, R98 ;  /* 0x0000000859627c25 */ /* 0x000fc8000f8e0062 */
[----:B------:R-:W-:Y:S02]  /*2040*/  IMAD.X R101, R93, 0x1, R107, P3 ;  /* 0x000000015d657824 */ /* 0x000fe400018e066b */
[----:B---3--:R-:W-:-:S04]  /*2050*/  FMUL R103, R108, R9 ;  /* 0x000000096c677220 */ /* 0x008fc80000400000 */
[----:B--2---:R-:W-:Y:S01]  /*2060*/  FFMA R111, R24, R7, R103 ;  /* 0x00000007186f7223 */ /* 0x004fe20000000067 */
[----:B------:R-:W-:Y:S01]  /*2070*/  IMAD.X R103, R107, 0x1, R95, P6 ;  /* 0x000000016b677824 */ /* 0x000fe200030e065f */
[----:B------:R-:W-:Y:S02]  /*2080*/  LEA R92, P6, R106, UR10, 0x2 ;  /* 0x0000000a6a5c7c11 */ /* 0x000fe4000f8c10ff */
[----:B------:R-:W-:Y:S01]  /*2090*/  LEA.HI.X R95, R112, R91, R113, 0x2, P5 ;  /* 0x0000005b705f7211 */ /* 0x000fe200028f1471 */
[----:B------:R0:W-:Y:S01]  /*20a0*/  @P2 STG.E desc[UR18][R90.64], R111 ;  /* 0x0000006f5a002986 */ /* 0x0001e2000c101912 */
[----:B------:R-:W-:Y:S02]  /*20b0*/  ISETP.GT.AND P2, PT, R23, RZ, P1 ;  /* 0x000000ff1700720c */ /* 0x000fe40000f44270 */
[----:B------:R-:W-:Y:S01]  /*20c0*/  LEA.HI.X R93, R106, UR11, R103, 0x2, P6 ;  /* 0x0000000b6a5d7c11 */ /* 0x000fe2000b0f1467 */
[----:B------:R-:W-:-:S10]  /*20d0*/  IMAD.IADD R103, R105, 0x1, R99 ;  /* 0x0000000169677824 */ /* 0x000fd400078e0263 */
[----:B0-----:R-:W-:Y:S05]  /*20e0*/  @!P2 BRA `(.L_x_28) ;  /* 0x000000000004a947 */ /* 0x001fea0003800000 */
[----:B------:R0:W5:Y:S02]  /*20f0*/  LDG.E.LTC128B R108, desc[UR18][R92.64] ;  /* 0x000000125c6c7981 */ /* 0x000164000c1e1920 */
.L_x_28:
[----:B------:R-:W-:Y:S05]  /*2100*/  BSYNC B1 ;  /* 0x0000000000017941 */ /* 0x000fea0003800000 */
.L_x_27:
[----:B-----5:R-:W-:Y:S01]  /*2110*/  FMUL R102, R108, R9 ;  /* 0x000000096c667220 */ /* 0x020fe20000400000 */
[----:B------:R-:W-:Y:S01]  /*2120*/  ISETP.GT.AND P3, PT, R23, 0x8, P0 ;  /* 0x000000081700780c */ /* 0x000fe20000764270 */
[----:B------:R-:W-:Y:S01]  /*2130*/  BSSY B1, `(.L_x_29) ;  /* 0x0000009000017945 */ /* 0x000fe20003800000 */
[----:B------:R-:W-:Y:S01]  /*2140*/  LEA R24, P5, R98, UR10, 0x2 ;  /* 0x0000000a62187c11 */ /* 0x000fe2000f8a10ff */
[----:B------:R-:W-:Y:S01]  /*2150*/  FFMA R107, R25, R7, R102 ;  /* 0x00000007196b7223 */ /* 0x000fe20000000066 */
[----:B------:R-:W-:Y:S02]  /*2160*/  ISETP.GT.AND P0, PT, R88, 0x8, PT ;  /* 0x000000085800780c */ /* 0x000fe40003f04270 */
[----:B------:R-:W-:Y:S01]  /*2170*/  LEA.HI.X R25, R98, UR11, R103, 0x2, P5 ;  /* 0x0000000b62197c11 */ /* 0x000fe2000a8f1467 */
[----:B------:R-:W-:Y:S01]  /*2180*/  IMAD.WIDE.U32 R98, R89, UR8, R100 ;  /* 0x0000000859627c25 */ /* 0x000fe2000f8e0064 */
[----:B------:R1:W-:Y:S05]  /*2190*/  @P2 STG.E desc[UR18][R94.64], R107 ;  /* 0x0000006b5e002986 */ /* 0x0003ea000c101912 */
[----:B------:R-:W-:Y:S05]  /*21a0*/  @!P3 BRA `(.L_x_30) ;  /* 0x000000000004b947 */ /* 0x000fea0003800000 */
[----:B------:R2:W5:Y:S02]  /*21b0*/  LDG.E.LTC128B R108, desc[UR18][R24.64+0x20] ;  /* 0x00002012186c7981 */ /* 0x000564000c1e1920 */
.L_x_30:
[----:B------:R-:W-:Y:S05]  /*21c0*/  BSYNC B1 ;  /* 0x0000000000017941 */ /* 0x000fea0003800000 */
.L_x_29:
[----:B--2--5:R-:W-:Y:S01]  /*21d0*/  FMUL R25, R108, R9 ;  /* 0x000000096c197220 */ /* 0x024fe20000400000 */
[----:B------:R-:W-:Y:S01]  /*21e0*/  IMAD.IADD R89, R105, 0x1, R99 ;  /* 0x0000000169597824 */ /* 0x000fe200078e0263 */
[----:B------:R-:W-:Y:S01]  /*21f0*/  ISETP.GT.AND P2, PT, R23, 0x8, P1 ;  /* 0x000000081700780c */ /* 0x000fe20000f44270 */
[----:B------:R-:W-:Y:S01]  /*2200*/  BSSY B1, `(.L_x_31) ;  /* 0x0000007000017945 */ /* 0x000fe20003800000 */
[----:B------:R-:W-:Y:S01]  /*2210*/  FFMA R99, R26, R7, R25 ;  /* 0x000000071a637223 */ /* 0x000fe20000000019 */
[----:B------:R-:W-:-:S04]  /*2220*/  LEA R24, P1, R98, UR10, 0x2 ;  /* 0x0000000a62187c11 */ /* 0x000fc8000f8210ff */
[----:B------:R2:W-:Y:S01]  /*2230*/  @P3 STG.E desc[UR18][R90.64+0x20], R99 ;  /* 0x000020635a003986 */ /* 0x0005e2000c101912 */
[----:B------:R-:W-:-:S05]  /*2240*/  LEA.HI.X R25, R98, UR11, R89, 0x2, P1 ;  /* 0x0000000b62197c11 */ /* 0x000fca00088f1459 */
[----:B------:R-:W-:Y:S05]  /*2250*/  @!P2 BRA `(.L_x_32) ;  /* 0x000000000004a947 */ /* 0x000fea0003800000 */
[----:B------:R3:W5:Y:S02]  /*2260*/  LDG.E.LTC128B R108, desc[UR18][R24.64+0x20] ;  /* 0x00002012186c7981 */ /* 0x000764000c1e1920 */
.L_x_32:
[----:B------:R-:W-:Y:S05]  /*2270*/  BSYNC B1 ;  /* 0x0000000000017941 */ /* 0x000fea0003800000 */
.L_x_31:
[----:B---3-5:R-:W-:Y:S01]  /*2280*/  FMUL R24, R108, R9 ;  /* 0x000000096c187220 */ /* 0x028fe20000400000 */
[----:B------:R-:W-:Y:S01]  /*2290*/  ISETP.GT.AND P3, PT, R23, RZ, P0 ;  /* 0x000000ff1700720c */ /* 0x000fe20000764270 */
[----:B------:R-:W-:Y:S01]  /*22a0*/  BSSY B1, `(.L_x_33) ;  /* 0x0000009000017945 */ /* 0x000fe20003800000 */
[----:B------:R-:W-:Y:S01]  /*22b0*/  ISETP.GT.AND P1, PT, R88, 0x9, PT ;  /* 0x000000095800780c */ /* 0x000fe20003f24270 */
[----:B------:R-:W-:Y:S01]  /*22c0*/  FFMA R27, R27, R7, R24 ;  /* 0x000000071b1b7223 */ /* 0x000fe20000000018 */
[----:B------:R-:W-:Y:S02]  /*22d0*/  IADD3 R24, P6, R96, UR6, RZ ;  /* 0x0000000660187c10 */ /* 0x000fe4000ffde0ff */
[----:B------:R-:W-:Y:S02]  /*22e0*/  IADD3 R26, P5, R90, UR12, RZ ;  /* 0x0000000c5a1a7c10 */ /* 0x000fe4000ffbe0ff */
[----:B------:R3:W-:Y:S01]  /*22f0*/  @P2 STG.E desc[UR18][R94.64+0x20], R27 ;  /* 0x0000201b5e002986 */ /* 0x0007e2000c101912 */
[----:B------:R-:W-:-:S04]  /*2300*/  IADD3.X R25, R97, UR5, RZ, P6, !PT ;  /* 0x0000000561197c10 */ /* 0x000fc8000b7fe4ff */
[----:B------:R-:W-:Y:S06]  /*2310*/  @!P3 BRA `(.L_x_34) ;  /* 0x000000000004b947 */ /* 0x000fec0003800000 */
[----:B------:R4:W5:Y:S02]  /*2320*/  LDG.E.LTC128B R108, desc[UR18][R24.64] ;  /* 0x00000012186c7981 */ /* 0x000964000c1e1920 */
.L_x_34:
[----:B------:R-:W-:Y:S05]  /*2330*/  BSYNC B1 ;  /* 0x0000000000017941 */ /* 0x000fea0003800000 */
.L_x_33:
[----:B-----5:R-:W-:Y:S01]  /*2340*/  FMUL R89, R108, R9 ;  /* 0x000000096c597220 */ /* 0x020fe20000400000 */
[----:B---3--:R-:W-:Y:S01]  /*2350*/  IADD3.X R27, R91, UR7, RZ, P5, !PT ;  /* 0x000000075b1b7c10 */ /* 0x008fe2000affe4ff */
[----:B------:R-:W-:Y:S01]  /*2360*/  BSSY B1, `(.L_x_35) ;  /* 0x0000009000017945 */ /* 0x000fe20003800000 */
[----:B------:R-:W-:Y:S01]  /*2370*/  ISETP.GT.AND P2, PT, R23, RZ, P1 ;  /* 0x000000ff1700720c */ /* 0x000fe20000f44270 */
[----:B------:R-:W-:Y:S01]  /*2380*/  FFMA R89, R28, R7, R89 ;  /* 0x000000071c597223 */ /* 0x000fe20000000059 */
[----:B------:R-:W-:Y:S02]  /*2390*/  IADD3 R98, P6, R92, UR6, RZ ;  /* 0x000000065c627c10 */ /* 0x000fe4000ffde0ff */
[----:B------:R-:W-:Y:S02]  /*23a0*/  IADD3 R100, P5, R94, UR12, RZ ;  /* 0x0000000c5e647c10 */ /* 0x000fe4000ffbe0ff */
[----:B------:R3:W-:Y:S01]  /*23b0*/  @P3 STG.E desc[UR18][R26.64], R89 ;  /* 0x000000591a003986 */ /* 0x0007e2000c101912 */
[----:B--2---:R-:W-:-:S06]  /*23c0*/  IADD3.X R99, R93, UR5, RZ, P6, !PT ;  /* 0x000000055d637c10 */ /* 0x004fcc000b7fe4ff */
[----:B------:R-:W-:Y:S05]  /*23d0*/  @!P2 BRA `(.L_x_36) ;  /* 0x000000000004a947 */ /* 0x000fea0003800000 */
[----:B------:R2:W5:Y:S02]  /*23e0*/  LDG.E.LTC128B R108, desc[UR18][R98.64] ;  /* 0x00000012626c7981 */ /* 0x000564000c1e1920 */
.L_x_36:
[----:B------:R-:W-:Y:S05]  /*23f0*/  BSYNC B1 ;  /* 0x0000000000017941 */ /* 0x000fea0003800000 */
.L_x_35:
[----:B-----5:R-:W-:Y:S01]  /*2400*/  FMUL R28, R108, R9 ;  /* 0x000000096c1c7220 */ /* 0x020fe20000400000 */
[----:B------:R-:W-:Y:S01]  /*2410*/  IADD3.X R101, R95, UR7, RZ, P5, !PT ;  /* 0x000000075f657c10 */ /* 0x000fe2000affe4ff */
[----:B------:R-:W-:Y:S01]  /*2420*/  BSSY B1, `(.L_x_37) ;  /* 0x0000009000017945 */ /* 0x000fe20003800000 */
[----:B------:R-:W-:Y:S01]  /*2430*/  ISETP.GT.AND P0, PT, R23, 0x8, P0 ;  /* 0x000000081700780c */ /* 0x000fe20000704270 */
[----:B---3--:R-:W-:Y:S01]  /*2440*/  FFMA R89, R29, R7, R28 ;  /* 0x000000071d597223 */ /* 0x008fe2000000001c */
[----:B------:R-:W-:Y:S02]  /*2450*/  IADD3 R28, P3, R96, UR24, RZ ;  /* 0x00000018601c7c10 */ /* 0x000fe4000ff7e0ff */
[----:B------:R-:W-:Y:S02]  /*2460*/  IADD3 R102, P5, R90, UR23, RZ ;  /* 0x000000175a667c10 */ /* 0x000fe4000ffbe0ff */
[----:B------:R3:W-:Y:S01]  /*2470*/  @P2 STG.E desc[UR18][R100.64], R89 ;  /* 0x0000005964002986 */ /* 0x0007e2000c101912 */
[----:B------:R-:W-:-:S06]  /*2480*/  IADD3.X R29, R97, UR22, RZ, P3, !PT ;  /* 0x00000016611d7c10 */ /* 0x000fcc0009ffe4ff */
[----:B------:R-:W-:Y:S05]  /*2490*/  @!P0 BRA `(.L_x_38) ;  /* 0x0000000000048947 */ /* 0x000fea0003800000 */
[----:B------:R0:W5:Y:S02]  /*24a0*/  LDG.E.LTC128B R108, desc[UR18][R28.64] ;  /* 0x000000121c6c7981 */ /* 0x000164000c1e1920 */
.L_x_38:
[----:B------:R-:W-:Y:S05]  /*24b0*/  BSYNC B1 ;  /* 0x0000000000017941 */ /* 0x000fea0003800000 */
.L_x_37:
[----:B0----5:R-:W-:Y:S01]  /*24c0*/  FMUL R29, R108, R9 ;  /* 0x000000096c1d7220 */ /* 0x021fe20000400000 */
[----:B------:R-:W-:Y:S01]  /*24d0*/  IADD3.X R103, R91, UR21, RZ, P5, !PT ;  /* 0x000000155b677c10 */ /* 0x000fe2000affe4ff */
[----:B------:R-:W-:Y:S01]  /*24e0*/  BSSY B1, `(.L_x_39) ;  /* 0x0000008000017945 */ /* 0x000fe20003800000 */
[----:B------:R-:W-:Y:S01]  /*24f0*/  ISETP.GT.AND P2, PT, R23, 0x8, P1 ;  /* 0x000000081700780c */ /* 0x000fe20000f44270 */
[----:B---3--:R-:W-:Y:S01]  /*2500*/  FFMA R89, R30, R7, R29 ;  /* 0x000000071e597223 */ /* 0x008fe2000000001d */
[----:B------:R-:W-:-:S04]  /*2510*/  IADD3 R28, P1, R92, UR24, RZ ;  /* 0x000000185c1c7c10 */ /* 0x000fc8000ff3e0ff */
[----:B------:R0:W-:Y:S01]  /*2520*/  @P0 STG.E desc[UR18][R102.64], R89 ;  /* 0x0000005966000986 */ /* 0x0001e2000c101912 */
[----:B------:R-:W-:-:S06]  /*2530*/  IADD3.X R29, R93, UR22, RZ, P1, !PT ;  /* 0x000000165d1d7c10 */ /* 0x000fcc0008ffe4ff */
[----:B------:R-:W-:Y:S05]  /*2540*/  @!P2 BRA `(.L_x_40) ;  /* 0x000000000004a947 */ /* 0x000fea0003800000 */
[----:B------:R3:W5:Y:S02]  /*2550*/  LDG.E.LTC128B R108, desc[UR18][R28.64] ;  /* 0x000000121c6c7981 */ /* 0x000764000c1e1920 */
.L_x_40:
[----:B------:R-:W-:Y:S05]  /*2560*/  BSYNC B1 ;  /* 0x0000000000017941 */ /* 0x000fea0003800000 */
.L_x_39:
[----:B-----5:R-:W-:Y:S01]  /*2570*/  FMUL R30, R108, R9 ;  /* 0x000000096c1e7220 */ /* 0x020fe20000400000 */
[----:B---3--:R-:W-:Y:S01]  /*2580*/  IADD3 R28, P5, R94, UR23, RZ ;  /* 0x000000175e1c7c10 */ /* 0x008fe2000ffbe0ff */
[----:B------:R-:W-:Y:S01]  /*2590*/  BSSY B1, `(.L_x_41) ;  /* 0x000000c000017945 */ /* 0x000fe20003800000 */
[----:B------:R-:W-:Y:S01]  /*25a0*/  ISETP.GT.AND P1, PT, R88, 0x10, PT ;  /* 0x000000105800780c */ /* 0x000fe20003f24270 */
[----:B0-----:R-:W-:Y:S01]  /*25b0*/  FFMA R89, R31, R7, R30 ;  /* 0x000000071f597223 */ /* 0x001fe2000000001e */
[----:B------:R-:W-:Y:S02]  /*25c0*/  IADD3.X R29, R95, UR21, RZ, P5, !PT ;  /* 0x000000155f1d7c10 */ /* 0x000fe4000affe4ff */
[----:B------:R-:W-:Y:S02]  /*25d0*/  ISETP.GT.AND P3, PT, R23, RZ, P1 ;  /* 0x000000ff1700720c */ /* 0x000fe40000f64270 */
[----:B------:R-:W-:Y:S01]  /*25e0*/  IADD3 R30, P6, R24, UR6, RZ ;  /* 0x00000006181e7c10 */ /* 0x000fe2000ffde0ff */
[----:B------:R0:W-:Y:S01]  /*25f0*/  @P2 STG.E desc[UR18][R28.64], R89 ;  /* 0x000000591c002986 */ /* 0x0001e2000c101912 */
[----:B------:R-:W-:-:S02]  /*2600*/  ISETP.GT.AND P0, PT, R88, 0x11, PT ;  /* 0x000000115800780c */ /* 0x000fc40003f04270 */
[----:B------:R-:W-:Y:S02]  /*2610*/  IADD3 R90, P5, R26, UR12, RZ ;  /* 0x0000000c1a5a7c10 */ /* 0x000fe4000ffbe0ff */
[----:B------:R-:W-:-:S05]  /*2620*/  IADD3.X R31, R25, UR5, RZ, P6, !PT ;  /* 0x00000005191f7c10 */ /* 0x000fca000b7fe4ff */
[----:B------:R-:W-:Y:S06]  /*2630*/  @!P3 BRA `(.L_x_42) ;  /* 0x000000000004b947 */ /* 0x000fec0003800000 */
[----:B------:R3:W5:Y:S02]  /*2640*/  LDG.E.LTC128B R108, desc[UR18][R30.64] ;  /* 0x000000121e6c7981 */ /* 0x000764000c1e1920 */
.L_x_42:
[----:B------:R-:W-:Y:S05]  /*2650*/  BSYNC B1 ;  /* 0x0000000000017941 */ /* 0x000fea0003800000 */
.L_x_41:
[----:B0----5:R-:W-:Y:S01]  /*2660*/  FMUL R29, R108, R9 ;  /* 0x000000096c1d7220 */ /* 0x021fe20000400000 */
[----:B------:R-:W-:Y:S01]  /*2670*/  IADD3.X R91, R27, UR7, RZ, P5, !PT ;  /* 0x000000071b5b7c10 */ /* 0x000fe2000affe4ff */
[----:B------:R-:W-:Y:S01]  /*2680*/  BSSY B1, `(.L_x_43) ;  /* 0x0000009000017945 */ /* 0x000fe20003800000 */
[----:B------:R-:W-:Y:S01]  /*2690*/  ISETP.GT.AND P2, PT, R23, RZ, P0 ;  /* 0x000000ff1700720c */ /* 0x000fe20000744270 */
[----:B------:R-:W-:Y:S01]  /*26a0*/  FFMA R89, R32, R7, R29 ;  /* 0x0000000720597223 */ /* 0x000fe2000000001d */
[----:B------:R-:W-:Y:S02]  /*26b0*/  IADD3 R28, P6, R98, UR6, RZ ;  /* 0x00000006621c7c10 */ /* 0x000fe4000ffde0ff */
[----:B------:R-:W-:Y:S02]  /*26c0*/  IADD3 R92, P5, R100, UR12, RZ ;  /* 0x0000000c645c7c10 */ /* 0x000fe4000ffbe0ff */
[----:B------:R0:W-:Y:S01]  /*26d0*/  @P3 STG.E desc[UR18][R90.64], R89 ;  /* 0x000000595a003986 */ /* 0x0001e2000c101912 */
[----:B------:R-:W-:-:S06]  /*26e0*/  IADD3.X R29, R99, UR5, RZ, P6, !PT ;  /* 0x00000005631d7c10 */ /* 0x000fcc000b7fe4ff */
[----:B------:R-:W-:Y:S05]  /*26f0*/  @!P2 BRA `(.L_x_44) ;  /* 0x000000000004a947 */ /* 0x000fea0003800000 */
[----:B------:R0:W5:Y:S02]  /*2700*/  LDG.E.LTC128B R108, desc[UR18][R28.64] ;  /* 0x000000121c6c7981 */ /* 0x000164000c1e1920 */
.L_x_44:
[----:B------:R-:W-:Y:S05]  /*2710*/  BSYNC B1 ;  /* 0x0000000000017941 */ /* 0x000fea0003800000 */
.L_x_43:
[----:B-----5:R-:W-:Y:S01]  /*2720*/  FMUL R32, R108, R9 ;  /* 0x000000096c207220 */ /* 0x020fe20000400000 */
[----:B------:R-:W-:Y:S01]  /*2730*/  IADD3.X R93, R101, UR7, RZ, P5, !PT ;  /* 0x00000007655d7c10 */ /* 0x000fe2000affe4ff */
[----:B------:R-:W-:Y:S01]  /*2740*/  BSSY B1, `(.L_x_45) ;  /* 0x0000009000017945 */ /* 0x000fe20003800000 */
[----:B------:R-:W-:Y:S01]  /*2750*/  ISETP.GT.AND P1, PT, R23, 0x8, P1 ;  /* 0x000000081700780c */ /* 0x000fe20000f24270 */
[----:B------:R-:W-:Y:S01]  /*2760*/  FFMA R33, R33, R7, R32 ;  /* 0x0000000721217223 */ /* 0x000fe20000000020 */
[----:B----4-:R-:W-:Y:S02]  /*2770*/  IADD3 R24, P3, R24, UR24, RZ ;  /* 0x0000001818187c10 */ /* 0x010fe4000ff7e0ff */
[----:B------:R-:W-:Y:S02]  /*2780*/  IADD3 R32, P5, R26, UR23, RZ ;  /* 0x000000171a207c10 */ /* 0x000fe4000ffbe0ff */
[----:B------:R4:W-:Y:S01]  /*2790*/  @P2 STG.E desc[UR18][R92.64], R33 ;  /* 0x000000215c002986 */ /* 0x0009e2000c101912 */
[----:B------:R-:W-:-:S06]  /*27a0*/  IADD3.X R25, R25, UR22, RZ, P3, !PT ;  /* 0x0000001619197c10 */ /* 0x000fcc0009ffe4ff */
[----:B------:R-:W-:Y:S05]  /*27b0*/  @!P1 BRA `(.L_x_46) ;  /* 0x0000000000049947 */ /* 0x000fea0003800000 */
[----:B------:R0:W5:Y:S02]  /*27c0*/  LDG.E.LTC128B R108, desc[UR18][R24.64] ;  /* 0x00000012186c7981 */ /* 0x000164000c1e1920 */
.L_x_46:
[----:B------:R-:W-:Y:S05]  /*27d0*/  BSYNC B1 ;  /* 0x0000000000017941 */ /* 0x000fea0003800000 */
.L_x_45:
[----:B0----5:R-:W-:Y:S01]  /*27e0*/  FMUL R25, R108, R9 ;  /* 0x000000096c197220 */ /* 0x021fe20000400000 */
[----:B----4-:R-:W-:Y:S01]  /*27f0*/  IADD3.X R33, R27, UR21, RZ, P5, !PT ;  /* 0x000000151b217c10 */ /* 0x010fe2000affe4ff */
[----:B------:R-:W-:Y:S01]  /*2800*/  BSSY B1, `(.L_x_47) ;  /* 0x0000008000017945 */ /* 0x000fe20003800000 */
[----:B------:R-:W-:Y:S01]  /*2810*/  ISETP.GT.AND P2, PT, R23, 0x8, P0 ;  /* 0x000000081700780c */ /* 0x000fe20000744270 */
[----:B------:R-:W-:Y:S01]  /*2820*/  FFMA R27, R34, R7, R25 ;  /* 0x00000007221b7223 */ /* 0x000fe20000000019 */
[----:B------:R-:W-:-:S04]  /*2830*/  IADD3 R24, P0, R98, UR24, RZ ;  /* 0x0000001862187c10 */ /* 0x000fc8000ff1e0ff */
[----:B------:R0:W-:Y:S01]  /*2840*/  @P1 STG.E desc[UR18][R32.64], R27 ;  /* 0x0000001b20001986 */ /* 0x0001e2000c101912 */
[----:B------:R-:W-:-:S06]  /*2850*/  IADD3.X R25, R99, UR22, RZ, P0, !PT ;  /* 0x0000001663197c10 */ /* 0x000fcc00087fe4ff */
[----:B------:R-:W-:Y:S05]  /*2860*/  @!P2 BRA `(.L_x_48) ;  /* 0x000000000004a947 */ /* 0x000fea0003800000 */
[----:B------:R4:W5:Y:S02]  /*2870*/  LDG.E.LTC128B R108, desc[UR18][R24.64] ;  /* 0x00000012186c7981 */ /* 0x000964000c1e1920 */
.L_x_48:
[----:B------:R-:W-:Y:S05]  /*2880*/  BSYNC B1 ;  /* 0x0000000000017941 */ /* 0x000fea0003800000 */
.L_x_47:
[----:B-----5:R-:W-:Y:S01]  /*2890*/  FMUL R26, R108, R9 ;  /* 0x000000096c1a7220 */ /* 0x020fe20000400000 */
[----:B----4-:R-:W-:Y:S01]  /*28a0*/  IADD3 R24, P5, R100, UR23, RZ ;  /* 0x0000001764187c10 */ /* 0x010fe2000ffbe0ff */
[----:B------:R-:W-:Y:S01]  /*28b0*/  BSSY B1, `(.L_x_49) ;  /* 0x000000c000017945 */ /* 0x000fe20003800000 */
[----:B------:R-:W-:Y:S01]  /*28c0*/  ISETP.GT.AND P1, PT, R88, 0x18, PT ;  /* 0x000000185800780c */ /* 0x000fe20003f24270 */
[----:B------:R-:W-:Y:S01]  /*28d0*/  FFMA R35, R35, R7, R26 ;  /* 0x0000000723237223 */ /* 0x000fe2000000001a */
[----:B------:R-:W-:Y:S02]  /*28e0*/  IADD3.X R25, R101, UR21, RZ, P5, !PT ;  /* 0x0000001565197c10 */ /* 0x000fe4000affe4ff */
[----:B------:R-:W-:Y:S02]  /*28f0*/  ISETP.GT.AND P3, PT, R23, RZ, P1 ;  /* 0x000000ff1700720c */ /* 0x000fe40000f64270 */
[----:B------:R-:W-:Y:S01]  /*2900*/  IADD3 R26, P6, R30, UR6, RZ ;  /* 0x000000061e1a7c10 */ /* 0x000fe2000ffde0ff */
[----:B------:R4:W-:Y:S01]  /*2910*/  @P2 STG.E desc[UR18][R24.64], R35 ;  /* 0x0000002318002986 */ /* 0x0009e2000c101912 */
[----:B------:R-:W-:-:S02]  /*2920*/  ISETP.GT.AND P0, PT, R88, 0x19, PT ;  /* 0x000000195800780c */ /* 0x000fc40003f04270 */
[----:B0-----:R-:W-:Y:S02]  /*2930*/  IADD3 R32, P5, R90, UR12, RZ ;  /* 0x0000000c5a207c10 */ /* 0x001fe4000ffbe0ff */
[----:B------:R-:W-:-:S05]  /*2940*/  IADD3.X R27, R31, UR5, RZ, P6, !PT ;  /* 0x000000051f1b7c10 */ /* 0x000fca000b7fe4ff */
[----:B------:R-:W-:Y:S06]  /*2950*/  @!P3 BRA `(.L_x_50) ;  /* 0x000000000004b947 */ /* 0x000fec0003800000 */
[----:B------:R0:W5:Y:S02]  /*2960*/  LDG.E.LTC128B R108, desc[UR18][R26.64] ;  /* 0x000000121a6c7981 */ /* 0x000164000c1e1920 */
.L_x_50:
[----:B------:R-:W-:Y:S05]  /*2970*/  BSYNC B1 ;  /* 0x0000000000017941 */ /* 0x000fea0003800000 */
.L_x_49:
[----:B----45:R-:W-:Y:S01]  /*2980*/  FMUL R25, R108, R9 ;  /* 0x000000096c197220 */ /* 0x030fe20000400000 */
        /* <DEDUP_REMOVED lines=10> */
.L_x_52:
[----:B------:R-:W-:Y:S05]  /*2a30*/  BSYNC B1 ;  /* 0x0000000000017941 */ /* 0x000fea0003800000 */
.L_x_51:
[----:B-----5:R-:W-:Y:S01]  /*2a40*/  FMUL R36, R108, R9 ;  /* 0x000000096c247220 */ /* 0x020fe20000400000 */
[----:B----4-:R-:W-:Y:S01]  /*2a50*/  IADD3.X R35, R93, UR7, RZ, P5, !PT ;  /* 0x000000075d237c10 */ /* 0x010fe2000affe4ff */
[----:B------:R-:W-:Y:S01]  /*2a60*/  BSSY B1, `(.L_x_53) ;  /* 0x0000009000017945 */ /* 0x000fe20003800000 */
[----:B------:R-:W-:Y:S01]  /*2a70*/  ISETP.GT.AND P1, PT, R23, 0x8, P1 ;  /* 0x000000081700780c */ /* 0x000fe20000f24270 */
[----:B------:R-:W-:Y:S01]  /*2a80*/  FFMA R37, R37, R7, R36 ;  /* 0x0000000725257223 */ /* 0x000fe20000000024 */
[----:B---3--:R-:W-:Y:S02]  /*2a90*/  IADD3 R30, P3, R30, UR24, RZ ;  /* 0x000000181e1e7c10 */ /* 0x008fe4000ff7e0ff */
[----:B------:R-:W-:Y:S02]  /*2aa0*/  IADD3 R36, P5, R90, UR23, RZ ;  /* 0x000000175a247c10 */ /* 0x000fe4000ffbe0ff */
[----:B------:R3:W-:Y:S01]  /*2ab0*/  @P2 STG.E desc[UR18][R34.64], R37 ;  /* 0x0000002522002986 */ /* 0x0007e2000c101912 */
[----:B------:R-:W-:-:S06]  /*2ac0*/  IADD3.X R31, R31, UR22, RZ, P3, !PT ;  /* 0x000000161f1f7c10 */ /* 0x000fcc0009ffe4ff */
[----:B------:R-:W-:Y:S05]  /*2ad0*/  @!P1 BRA `(.L_x_54) ;  /* 0x0000000000049947 */ /* 0x000fea0003800000 */
[----:B------:R4:W5:Y:S02]  /*2ae0*/  LDG.E.LTC128B R108, desc[UR18][R30.64] ;  /* 0x000000121e6c7981 */ /* 0x000964000c1e1920 */
.L_x_54:
[----:B------:R-:W-:Y:S05]  /*2af0*/  BSYNC B1 ;  /* 0x0000000000017941 */ /* 0x000fea0003800000 */
.L_x_53:
[----:B----45:R-:W-:Y:S01]  /*2b00*/  FMUL R31, R108, R9 ;  /* 0x000000096c1f7220 */ /* 0x030fe20000400000 */
[----:B---3--:R-:W-:Y:S01]  /*2b10*/  IADD3.X R37, R91, UR21, RZ, P5, !PT ;  /* 0x000000155b257c10 */ /* 0x008fe2000affe4ff */
        /* <DEDUP_REMOVED lines=8> */
.L_x_56:
[----:B------:R-:W-:Y:S05]  /*2ba0*/  BSYNC B1 ;  /* 0x0000000000017941 */ /* 0x000fea0003800000 */
.L_x_55:
        /* <DEDUP_REMOVED lines=10> */
[----:B---3--:R-:W-:Y:S02]  /*2c50*/  IADD3 R36, P5, R32, UR12, RZ ;  /* 0x0000000c20247c10 */ /* 0x008fe4000ffbe0ff */
[----:B------:R-:W-:-:S05]  /*2c60*/  IADD3.X R31, R27, UR5, RZ, P6, !PT ;  /* 0x000000051b1f7c10 */ /* 0x000fca000b7fe4ff */
[----:B------:R-:W-:Y:S06]  /*2c70*/  @!P3 BRA `(.L_x_58) ;  /* 0x000000000004b947 */ /* 0x000fec0003800000 */
[----:B------:R3:W5:Y:S02]  /*2c80*/  LDG.E.LTC128B R108, desc[UR18][R30.64] ;  /* 0x000000121e6c7981 */ /* 0x000764000c1e1920 */
.L_x_58:
[----:B------:R-:W-:Y:S05]  /*2c90*/  BSYNC B1 ;  /* 0x0000000000017941 */ /* 0x000fea0003800000 */
.L_x_57:
        /* <DEDUP_REMOVED lines=11> */
.L_x_60:
[----:B------:R-:W-:Y:S05]  /*2d50*/  BSYNC B1 ;  /* 0x0000000000017941 */ /* 0x000fea0003800000 */
.L_x_59:
[----:B-----5:R-:W-:Y:S01]  /*2d60*/  FMUL R40, R108, R9 ;  /* 0x000000096c287220 */ /* 0x020fe20000400000 */
[----:B----4-:R-:W-:Y:S01]  /*2d70*/  IADD3.X R39, R35, UR7, RZ, P5, !PT ;  /* 0x0000000723277c10 */ /* 0x010fe2000affe4ff */
[----:B------:R-:W-:Y:S01]  /*2d80*/  BSSY B1, `(.L_x_61) ;  /* 0x0000009000017945 */ /* 0x000fe20003800000 */
[----:B------:R-:W-:Y:S01]  /*2d90*/  ISETP.GT.AND P1, PT, R23, 0x8, P1 ;  /* 0x000000081700780c */ /* 0x000fe20000f24270 */
[----:B------:R-:W-:Y:S01]  /*2da0*/  FFMA R41, R41, R7, R40 ;  /* 0x0000000729297223 */ /* 0x000fe20000000028 */
[----:B0-----:R-:W-:Y:S02]  /*2db0*/  IADD3 R26, P3, R26, UR24, RZ ;  /* 0x000000181a1a7c10 */ /* 0x001fe4000ff7e0ff */
[----:B------:R-:W-:Y:S02]  /*2dc0*/  IADD3 R40, P5, R32, UR23, RZ ;  /* 0x0000001720287c10 */ /* 0x000fe4000ffbe0ff */
[----:B------:R0:W-:Y:S01]  /*2dd0*/  @P2 STG.E desc[UR18][R38.64], R41 ;  /* 0x0000002926002986 */ /* 0x0001e2000c101912 */
[----:B------:R-:W-:-:S06]  /*2de0*/  IADD3.X R27, R27, UR22, RZ, P3, !PT ;  /* 0x000000161b1b7c10 */ /* 0x000fcc0009ffe4ff */
[----:B------:R-:W-:Y:S05]  /*2df0*/  @!P1 BRA `(.L_x_62) ;  /* 0x0000000000049947 */ /* 0x000fea0003800000 */
[----:B------:R4:W5:Y:S02]  /*2e00*/  LDG.E.LTC128B R108, desc[UR18][R26.64] ;  /* 0x000000121a6c7981 */ /* 0x000964000c1e1920 */
.L_x_62:
[----:B------:R-:W-:Y:S05]  /*2e10*/  BSYNC B1 ;  /* 0x0000000000017941 */ /* 0x000fea0003800000 */
.L_x_61:
[----:B----45:R-:W-:Y:S01]  /*2e20*/  FMUL R27, R108, R9 ;  /* 0x000000096c1b7220 */ /* 0x030fe20000400000 */
[----:B0-----:R-:W-:Y:S01]  /*2e30*/  IADD3.X R41, R33, UR21, RZ, P5, !PT ;  /* 0x0000001521297c10 */ /* 0x001fe2000affe4ff */
        /* <DEDUP_REMOVED lines=8> */
.L_x_64:
[----:B------:R-:W-:Y:S05]  /*2ec0*/  BSYNC B1 ;  /* 0x0000000000017941 */ /* 0x000fea0003800000 */
.L_x_63:
        /* <DEDUP_REMOVED lines=10> */
[----:B------:R-:W-:Y:S02]  /*2f70*/  IADD3 R32, P5, R36, UR12, RZ ;  /* 0x0000000c24207c10 */ /* 0x000fe4000ffbe0ff */
[----:B0-----:R-:W-:-:S05]  /*2f80*/  IADD3.X R27, R31, UR5, RZ, P6, !PT ;  /* 0x000000051f1b7c10 */ /* 0x001fca000b7fe4ff */
[----:B------:R-:W-:Y:S06]  /*2f90*/  @!P3 BRA `(.L_x_66) ;  /* 0x000000000004b947 */ /* 0x000fec0003800000 */
[----:B------:R0:W5:Y:S02]  /*2fa0*/  LDG.E.LTC128B R108, desc[UR18][R26.64] ;  /* 0x000000121a6c7981 */ /* 0x000164000c1e1920 */
.L_x_66:
[----:B------:R-:W-:Y:S05]  /*2fb0*/  BSYNC B1 ;  /* 0x0000000000017941 */ /* 0x000fea0003800000 */
.L_x_65:
        /* <DEDUP_REMOVED lines=11> */
.L_x_68:
[----:B------:R-:W-:Y:S05]  /*3070*/  BSYNC B1 ;  /* 0x0000000000017941 */ /* 0x000fea0003800000 */
.L_x_67:
        /* <DEDUP_REMOVED lines=11> */
.L_x_70:
[----:B------:R-:W-:Y:S05]  /*3130*/  BSYNC B1 ;  /* 0x0000000000017941 */ /* 0x000fea0003800000 */
.L_x_69:
[----:B----45:R-:W-:Y:S01]  /*3140*/  FMUL R31, R108, R9 ;  /* 0x000000096c1f7220 */ /* 0x030fe20000400000 */
[----:B------:R-:W-:Y:S01]  /*3150*/  IADD3.X R41, R37, UR21, RZ, P5, !PT ;  /* 0x0000001525297c10 */ /* 0x000fe2000affe4ff */
        /* <DEDUP_REMOVED lines=8> */
.L_x_72:
[----:B------:R-:W-:Y:S05]  /*31e0*/  BSYNC B1 ;  /* 0x0000000000017941 */ /* 0x000fea0003800000 */
.L_x_71:
[----:B-----5:R-:W-:Y:S01]  /*31f0*/  FMUL R30, R108, R9 ;  /* 0x000000096c1e7220 */ /* 0x020fe20000400000 */
[----:B0-----:R-:W-:Y:S01]  /*3200*/  IADD3 R28, P5, R38, UR23, RZ ;  /* 0x00000017261c7c10 */ /* 0x001fe2000ffbe0ff */
        /* <DEDUP_REMOVED lines=9> */
[----:B----4-:R-:W-:-:S05]  /*32a0*/  IADD3.X R31, R27, UR5, RZ, P6, !PT ;  /* 0x000000051b1f7c10 */ /* 0x010fca000b7fe4ff */
[----:B------:R-:W-:Y:S06]  /*32b0*/  @!P3 BRA `(.L_x_74) ;  /* 0x000000000004b947 */ /* 0x000fec0003800000 */
[----:B------:R4:W5:Y:S02]  /*32c0*/  LDG.E.LTC128B R108, desc[UR18][R30.64] ;  /* 0x000000121e6c7981 */ /* 0x000964000c1e1920 */
.L_x_74:
[----:B------:R-:W-:Y:S05]  /*32d0*/  BSYNC B1 ;  /* 0x0000000000017941 */ /* 0x000fea0003800000 */
.L_x_73:
        /* <DEDUP_REMOVED lines=11> */
.L_x_76:
[----:B------:R-:W-:Y:S05]  /*3390*/  BSYNC B1 ;  /* 0x0000000000017941 */ /* 0x000fea0003800000 */
.L_x_75:
[----:B-----5:R-:W-:Y:S01]  /*33a0*/  FMUL R40, R108, R9 ;  /* 0x000000096c287220 */ /* 0x020fe20000400000 */
[----:B0-----:R-:W-:Y:S01]  /*33b0*/  IADD3.X R39, R35, UR7, RZ, P5, !PT ;  /* 0x0000000723277c10 */ /* 0x001fe2000affe4ff */
[----:B------:R-:W-:Y:S01]  /*33c0*/  BSSY B1, `(.L_x_77) ;  /* 0x0000009000017945 */ /* 0x000fe20003800000 */
[----:B------:R-:W-:Y:S01]  /*33d0*/  ISETP.GT.AND P1, PT, R23, 0x8, P1 ;  /* 0x000000081700780c */ /* 0x000fe20000f24270 */
[----:B------:R-:W-:Y:S01]  /*33e0*/  FFMA R49, R49, R7, R40 ;  /* 0x0000000731317223 */ /* 0x000fe20000000028 */
[----:B------:R-:W-:Y:S02]  /*33f0*/  IADD3 R26, P3, R26, UR24, RZ ;  /* 0x000000181a1a7c10 */ /* 0x000fe4000ff7e0ff */
[----:B------:R-:W-:Y:S02]  /*3400*/  IADD3 R40, P5, R32, UR23, RZ ;  /* 0x0000001720287c10 */ /* 0x000fe4000ffbe0ff */
[----:B------:R0:W-:Y:S01]  /*3410*/  @P2 STG.E desc[UR18][R38.64], R49 ;  /* 0x0000003126002986 */ /* 0x0001e2000c101912 */
[----:B------:R-:W-:-:S06]  /*3420*/  IADD3.X R27, R27, UR22, RZ, P3, !PT ;  /* 0x000000161b1b7c10 */ /* 0x000fcc0009ffe4ff */
[----:B------:R-:W-:Y:S05]  /*3430*/  @!P1 BRA `(.L_x_78) ;  /* 0x0000000000049947 */ /* 0x000fea0003800000 */
[----:B------:R0:W5:Y:S02]  /*3440*/  LDG.E.LTC128B R108, desc[UR18][R26.64] ;  /* 0x000000121a6c7981 */ /* 0x000164000c1e1920 */
.L_x_78:
[----:B------:R-:W-:Y:S05]  /*3450*/  BSYNC B1 ;  /* 0x0000000000017941 */ /* 0x000fea0003800000 */
.L_x_77:
[----:B0----5:R-:W-:Y:S01]  /*3460*/  FMUL R27, R108, R9 ;  /* 0x000000096c1b7220 */ /* 0x021fe20000400000 */
        /* <DEDUP_REMOVED lines=9> */
.L_x_80:
[----:B------:R-:W-:Y:S05]  /*3500*/  BSYNC B1 ;  /* 0x0000000000017941 */ /* 0x000fea0003800000 */
.L_x_79:
        /* <DEDUP_REMOVED lines=14> */
.L_x_82:
[----:B------:R-:W-:Y:S05]  /*35f0*/  BSYNC B1 ;  /* 0x0000000000017941 */ /* 0x000fea0003800000 */
.L_x_81:
[----:B0----5:R-:W-:Y:S01]  /*3600*/  FMUL R25, R108, R9 ;  /* 0x000000096c197220 */ /* 0x021fe20000400000 */
[----:B------:R-:W-:Y:S01]  /*3610*/  IADD3.X R33, R37, UR7, RZ, P5, !PT ;  /* 0x0000000725217c10 */ /* 0x000fe2000affe4ff */
[----:B------:R-:W-:Y:S01]  /*3620*/  BSSY B1, `(.L_x_83) ;  /* 0x0000009000017945 */ /* 0x000fe20003800000 */
[----:B------:R-:W-:Y:S01]  /*3630*/  ISETP.GT.AND P2, PT, R23, RZ, P0 ;  /* 0x000000ff1700720c */ /* 0x000fe20000744270 */
[----:B---3--:R-:W-:Y:S01]  /*3640*/  FFMA R35, R52, R7, R25 ;  /* 0x0000000734237223 */ /* 0x008fe20000000019 */
[----:B------:R-:W-:Y:S02]  /*3650*/  IADD3 R24, P6, R28, UR6, RZ ;  /* 0x000000061c187c10 */ /* 0x000fe4000ffde0ff */
[----:B------:R-:W-:Y:S02]  /*3660*/  IADD3 R34, P5, R38, UR12, RZ ;  /* 0x0000000c26227c10 */ /* 0x000fe4000ffbe0ff */
[----:B------:R0:W-:Y:S01]  /*3670*/  @P3 STG.E desc[UR18][R32.64], R35 ;  /* 0x0000002320003986 */ /* 0x0001e2000c101912 */
[----:B------:R-:W-:-:S06]  /*3680*/  IADD3.X R25, R29, UR5, RZ, P6, !PT ;  /* 0x000000051d197c10 */ /* 0x000fcc000b7fe4ff */
[----:B------:R-:W-:Y:S05]  /*3690*/  @!P2 BRA `(.L_x_84) ;  /* 0x000000000004a947 */ /* 0x000fea0003800000 */
[----:B------:R3:W5:Y:S02]  /*36a0*/  LDG.E.LTC128B R108, desc[UR18][R24.64] ;  /* 0x00000012186c7981 */ /* 0x000764000c1e1920 */
.L_x_84:
[----:B------:R-:W-:Y:S05]  /*36b0*/  BSYNC B1 ;  /* 0x0000000000017941 */ /* 0x000fea0003800000 */
.L_x_83:
[----:B-----5:R-:W-:Y:S01]  /*36c0*/  FMUL R40, R108, R9 ;  /* 0x000000096c287220 */ /* 0x020fe20000400000 */
[----:B0-----:R-:W-:Y:S01]  /*36d0*/  IADD3.X R35, R39, UR7, RZ, P5, !PT ;  /* 0x0000000727237c10 */ /* 0x001fe2000affe4ff */
        /* <DEDUP_REMOVED lines=9> */
.L_x_86:
[----:B------:R-:W-:Y:S05]  /*3770*/  BSYNC B1 ;  /* 0x0000000000017941 */ /* 0x000fea0003800000 */
.L_x_85:
        /* <DEDUP_REMOVED lines=10> */
.L_x_88:
[----:B------:R-:W-:Y:S05]  /*3820*/  BSYNC B1 ;  /* 0x0000000000017941 */ /* 0x000fea0003800000 */
.L_x_87:
        /* <DEDUP_REMOVED lines=14> */
.L_x_90:
[----:B------:R-:W-:Y:S05]  /*3910*/  BSYNC B1 ;  /* 0x0000000000017941 */ /* 0x000fea0003800000 */
.L_x_89:
        /* <DEDUP_REMOVED lines=11> */
.L_x_92:
[----:B------:R-:W-:Y:S05]  /*39d0*/  BSYNC B1 ;  /* 0x0000000000017941 */ /* 0x000fea0003800000 */
.L_x_91:
        /* <DEDUP_REMOVED lines=11> */
.L_x_94:
[----:B------:R-:W-:Y:S05]  /*3a90*/  BSYNC B1 ;  /* 0x0000000000017941 */ /* 0x000fea0003800000 */
.L_x_93:
[----:B0----5:R-:W-:Y:S01]  /*3aa0*/  FMUL R27, R108, R9 ;  /* 0x000000096c1b7220 */ /* 0x021fe20000400000 */
[----:B------:R-:W-:Y:S01]  /*3ab0*/  IADD3.X R41, R33, UR21, RZ, P5, !PT ;  /* 0x0000001521297c10 */ /* 0x000fe2000affe4ff */
[----:B------:R-:W-:Y:S01]  /*3ac0*/  BSSY B1, `(.L_x_95) ;  /* 0x0000008000017945 */ /* 0x000fe20003800000 */
[----:B------:R-:W-:Y:S01]  /*3ad0*/  ISETP.GT.AND P2, PT, R23, 0x8, P0 ;  /* 0x000000081700780c */ /* 0x000fe20000744270 */
[----:B------:R-:W-:Y:S01]  /*3ae0*/  FFMA R27, R58, R7, R27 ;  /* 0x000000073a1b7223 */ /* 0x000fe2000000001b */
[----:B---3--:R-:W-:-:S04]  /*3af0*/  IADD3 R24, P0, R24, UR24, RZ ;  /* 0x0000001818187c10 */ /* 0x008fc8000ff1e0ff */
[----:B------:R0:W-:Y:S01]  /*3b00*/  @P1 STG.E desc[UR18][R40.64], R27 ;  /* 0x0000001b28001986 */ /* 0x0001e2000c101912 */
[----:B------:R-:W-:-:S06]  /*3b10*/  IADD3.X R25, R25, UR22, RZ, P0, !PT ;  /* 0x0000001619197c10 */ /* 0x000fcc00087fe4ff */
[----:B------:R-:W-:Y:S05]  /*3b20*/  @!P2 BRA `(.L_x_96) ;  /* 0x000000000004a947 */ /* 0x000fea0003800000 */
[----:B------:R3:W5:Y:S02]  /*3b30*/  LDG.E.LTC128B R108, desc[UR18][R24.64] ;  /* 0x00000012186c7981 */ /* 0x000764000c1e1920 */
.L_x_96:
[----:B------:R-:W-:Y:S05]  /*3b40*/  BSYNC B1 ;  /* 0x0000000000017941 */ /* 0x000fea0003800000 */
.L_x_95:
[----:B-----5:R-:W-:Y:S01]  /*3b50*/  FMUL R26, R108, R9 ;  /* 0x000000096c1a7220 */ /* 0x020fe20000400000 */
[----:B---3--:R-:W-:Y:S01]  /*3b60*/  IADD3 R24, P5, R34, UR23, RZ ;  /* 0x0000001722187c10 */ /* 0x008fe2000ffbe0ff */
        /* <DEDUP_REMOVED lines=12> */
.L_x_98:
[----:B------:R-:W-:Y:S05]  /*3c30*/  BSYNC B1 ;  /* 0x0000000000017941 */ /* 0x000fea0003800000 */
.L_x_97:
[----:B---3-5:R-:W-:Y:S01]  /*3c40*/  FMUL R25, R108, R9 ;  /* 0x000000096c197220 */ /* 0x028fe20000400000 */
        /* <DEDUP_REMOVED lines=10> */
.L_x_100:
[----:B------:R-:W-:Y:S05]  /*3cf0*/  BSYNC B1 ;  /* 0x0000000000017941 */ /* 0x000fea0003800000 */
.L_x_99:
[----:B-----5:R-:W-:Y:S01]  /*3d00*/  FMUL R40, R108, R9 ;  /* 0x000000096c287220 */ /* 0x020fe20000400000 */
[----:B---3--:R-:W-:Y:S01]  /*3d10*/  IADD3.X R35, R39, UR7, RZ, P5, !PT ;  /* 0x0000000727237c10 */ /* 0x008fe2000affe4ff */
        /* <DEDUP_REMOVED lines=9> */
.L_x_102:
[----:B------:R-:W-:Y:S05]  /*3db0*/  BSYNC B1 ;  /* 0x0000000000017941 */ /* 0x000fea0003800000 */
.L_x_101:
        /* <DEDUP_REMOVED lines=10> */
.L_x_104:
[----:B------:R-:W-:Y:S05]  /*3e60*/  BSYNC B1 ;  /* 0x0000000000017941 */ /* 0x000fea0003800000 */
.L_x_103:
        /* <DEDUP_REMOVED lines=14> */
.L_x_106:
[----:B------:R-:W-:Y:S05]  /*3f50*/  BSYNC B1 ;  /* 0x0000000000017941 */ /* 0x000fea0003800000 */
.L_x_105:
        /* <DEDUP_REMOVED lines=11> */
.L_x_108:
[----:B------:R-:W-:Y:S05]  /*4010*/  BSYNC B1 ;  /* 0x0000000000017941 */ /* 0x000fea0003800000 */
.L_x_107:
        /* <DEDUP_REMOVED lines=11> */
.L_x_110:
[----:B------:R-:W-:Y:S05]  /*40d0*/  BSYNC B1 ;  /* 0x0000000000017941 */ /* 0x000fea0003800000 */
.L_x_109:
        /* <DEDUP_REMOVED lines=10> */
.L_x_112:
[----:B------:R-:W-:Y:S05]  /*4180*/  BSYNC B1 ;  /* 0x0000000000017941 */ /* 0x000fea0003800000 */
.L_x_111:
        /* <DEDUP_REMOVED lines=14> */
.L_x_114:
[----:B------:R-:W-:Y:S05]  /*4270*/  BSYNC B1 ;  /* 0x0000000000017941 */ /* 0x000fea0003800000 */
.L_x_113:
        /* <DEDUP_REMOVED lines=11> */
.L_x_116:
[----:B------:R-:W-:Y:S05]  /*4330*/  BSYNC B1 ;  /* 0x0000000000017941 */ /* 0x000fea0003800000 */
.L_x_115:
        /* <DEDUP_REMOVED lines=11> */
.L_x_118:
[----:B------:R-:W-:Y:S05]  /*43f0*/  BSYNC B1 ;  /* 0x0000000000017941 */ /* 0x000fea0003800000 */
.L_x_117:
        /* <DEDUP_REMOVED lines=10> */
.L_x_120:
[----:B------:R-:W-:Y:S05]  /*44a0*/  BSYNC B1 ;  /* 0x0000000000017941 */ /* 0x000fea0003800000 */
.L_x_119:
        /* <DEDUP_REMOVED lines=14> */
.L_x_122:
[----:B------:R-:W-:Y:S05]  /*4590*/  BSYNC B1 ;  /* 0x0000000000017941 */ /* 0x000fea0003800000 */
.L_x_121:
        /* <DEDUP_REMOVED lines=11> */
.L_x_124:
[----:B------:R-:W-:Y:S05]  /*4650*/  BSYNC B1 ;  /* 0x0000000000017941 */ /* 0x000fea0003800000 */
.L_x_123:
        /* <DEDUP_REMOVED lines=11> */
.L_x_126:
[----:B------:R-:W-:Y:S05]  /*4710*/  BSYNC B1 ;  /* 0x0000000000017941 */ /* 0x000fea0003800000 */
.L_x_125:
        /* <DEDUP_REMOVED lines=10> */
.L_x_128:
[----:B------:R-:W-:Y:S05]  /*47c0*/  BSYNC B1 ;  /* 0x0000000000017941 */ /* 0x000fea0003800000 */
.L_x_127:
        /* <DEDUP_REMOVED lines=14> */
.L_x_130:
[----:B------:R-:W-:Y:S05]  /*48b0*/  BSYNC B1 ;  /* 0x0000000000017941 */ /* 0x000fea0003800000 */
.L_x_129:
        /* <DEDUP_REMOVED lines=11> */
.L_x_132:
[----:B------:R-:W-:Y:S05]  /*4970*/  BSYNC B1 ;  /* 0x0000000000017941 */ /* 0x000fea0003800000 */
.L_x_131:
        /* <DEDUP_REMOVED lines=11> */
.L_x_134:
[----:B------:R-:W-:Y:S05]  /*4a30*/  BSYNC B1 ;  /* 0x0000000000017941 */ /* 0x000fea0003800000 */
.L_x_133:
        /* <DEDUP_REMOVED lines=10> */
.L_x_136:
[----:B------:R-:W-:Y:S05]  /*4ae0*/  BSYNC B1 ;  /* 0x0000000000017941 */ /* 0x000fea0003800000 */
.L_x_135:
        /* <DEDUP_REMOVED lines=14> */
.L_x_138:
[----:B------:R-:W-:Y:S05]  /*4bd0*/  BSYNC B1 ;  /* 0x0000000000017941 */ /* 0x000fea0003800000 */
.L_x_137:
[----:B0----5:R-:W-:Y:S01]  /*4be0*/  FMUL R29, R108, R9 ;  /* 0x000000096c1d7220 */ /* 0x021fe20000400000 */
[----:B------:R-:W-:Y:S01]  /*4bf0*/  IADD3.X R37, R33, UR7, RZ, P6, !PT ;  /* 0x0000000721257c10 */ /* 0x000fe2000b7fe4ff */
[----:B------:R-:W-:Y:S01]  /*4c00*/  BSSY B1, `(.L_x_139) ;  /* 0x0000008000017945 */ /* 0x000fe20003800000 */
[----:B------:R-:W-:Y:S01]  /*4c10*/  ISETP.GT.AND P2, PT, R23, RZ, P1 ;  /* 0x000000ff1700720c */ /* 0x000fe20000f44270 */
[----:B------:R-:W-:Y:S01]  /*4c20*/  FFMA R29, R80, R7, R29 ;  /* 0x00000007501d7223 */ /* 0x000fe2000000001d */
[----:B------:R-:W-:-:S04]  /*4c30*/  IADD3 R40, P0, R24, UR6, RZ ;  /* 0x0000000618287c10 */ /* 0x000fc8000ff1e0ff */
[----:B------:R0:W-:Y:S01]  /*4c40*/  @P5 STG.E desc[UR18][R36.64], R29 ;  /* 0x0000001d24005986 */ /* 0x0001e2000c101912 */
[----:B------:R-:W-:-:S06]  /*4c50*/  IADD3.X R41, R25, UR5, RZ, P0, !PT ;  /* 0x0000000519297c10 */ /* 0x000fcc00087fe4ff */
[----:B------:R-:W-:Y:S05]  /*4c60*/  @!P2 BRA `(.L_x_140) ;  /* 0x000000000004a947 */ /* 0x000fea0003800000 */
[----:B------:R0:W5:Y:S02]  /*4c70*/  LDG.E.LTC128B R108, desc[UR18][R40.64] ;  /* 0x00000012286c7981 */ /* 0x000164000c1e1920 */
.L_x_140:
[----:B------:R-:W-:Y:S05]  /*4c80*/  BSYNC B1 ;  /* 0x0000000000017941 */ /* 0x000fea0003800000 */
.L_x_139:
[----:B-----5:R-:W-:Y:S01]  /*4c90*/  FMUL R38, R108, R9 ;  /* 0x000000096c267220 */ /* 0x020fe20000400000 */
[----:B------:R-:W-:Y:S01]  /*4ca0*/  IADD3 R28, P5, R34, UR12, RZ ;  /* 0x0000000c221c7c10 */ /* 0x000fe2000ffbe0ff */
[----:B------:R-:W-:Y:S01]  /*4cb0*/  BSSY B1, `(.L_x_141) ;  /* 0x000000b000017945 */ /* 0x000fe20003800000 */
[----:B------:R-:W-:Y:S01]  /*4cc0*/  ISETP.GT.AND P3, PT, R23, 0x8, P3 ;  /* 0x000000081700780c */ /* 0x000fe20001f64270 */
[----:B------:R-:W-:Y:S01]  /*4cd0*/  FFMA R81, R81, R7, R38 ;  /* 0x0000000751517223 */ /* 0x000fe20000000026 */
[----:B0-----:R-:W-:Y:S02]  /*4ce0*/  IADD3.X R29, R35, UR7, RZ, P5, !PT ;  /* 0x00000007231d7c10 */ /* 0x001fe4000affe4ff */
[----:B------:R-:W-:Y:S02]  /*4cf0*/  IADD3 R26, P6, R26, UR24, RZ ;  /* 0x000000181a1a7c10 */ /* 0x000fe4000ffde0ff */
[----:B------:R-:W-:Y:S01]  /*4d00*/  ISETP.GT.AND P0, PT, R88, 0x78, PT ;  /* 0x000000785800780c */ /* 0x000fe20003f04270 */
[----:B------:R0:W-:Y:S01]  /*4d10*/  @P2 STG.E desc[UR18][R28.64], R81 ;  /* 0x000000511c002986 */ /* 0x0001e2000c101912 */
[----:B------:R-:W-:-:S02]  /*4d20*/  IADD3 R38, P5, R32, UR23, RZ ;  /* 0x0000001720267c10 */ /* 0x000fc4000ffbe0ff */
[----:B------:R-:W-:-:S03]  /*4d30*/  IADD3.X R27, R27, UR22, RZ, P6, !PT ;  /* 0x000000161b1b7c10 */ /* 0x000fc6000b7fe4ff */
[----:B------:R-:W-:Y:S08]  /*4d40*/  @!P3 BRA `(.L_x_142) ;  /* 0x000000000004b947 */ /* 0x000ff00003800000 */
[----:B------:R0:W5:Y:S02]  /*4d50*/  LDG.E.LTC128B R108, desc[UR18][R26.64] ;  /* 0x000000121a6c7981 */ /* 0x000164000c1e1920 */
.L_x_142:
[----:B------:R-:W-:Y:S05]  /*4d60*/  BSYNC B1 ;  /* 0x0000000000017941 */ /* 0x000fea0003800000 */
.L_x_141:
[----:B0----5:R-:W-:Y:S01]  /*4d70*/  FMUL R27, R108, R9 ;  /* 0x000000096c1b7220 */ /* 0x021fe20000400000 */
[----:B------:R-:W-:Y:S01]  /*4d80*/  IADD3.X R39, R33, UR21, RZ, P5, !PT ;  /* 0x0000001521277c10 */ /* 0x000fe2000affe4ff */
[----:B------:R-:W-:Y:S01]  /*4d90*/  BSSY B1, `(.L_x_143) ;  /* 0x0000009000017945 */ /* 0x000fe20003800000 */
[----:B------:R-:W-:Y:S01]  /*4da0*/  ISETP.GT.AND P1, PT, R23, 0x8, P1 ;  /* 0x000000081700780c */ /* 0x000fe20000f24270 */
[----:B------:R-:W-:Y:S01]  /*4db0*/  FFMA R27, R82, R7, R27 ;  /* 0x00000007521b7223 */ /* 0x000fe2000000001b */
[----:B------:R-:W-:Y:S02]  /*4dc0*/  IADD3 R24, P5, R24, UR24, RZ ;  /* 0x0000001818187c10 */ /* 0x000fe4000ffbe0ff */
[----:B------:R-:W-:Y:S02]  /*4dd0*/  ISETP.GT.AND P2, PT, R88, 0x79, PT ;  /* 0x000000795800780c */ /* 0x000fe40003f44270 */
[----:B------:R0:W-:Y:S01]  /*4de0*/  @P3 STG.E desc[UR18][R38.64], R27 ;  /* 0x0000001b26003986 */ /* 0x0001e2000c101912 */
[----:B------:R-:W-:-:S06]  /*4df0*/  IADD3.X R25, R25, UR22, RZ, P5, !PT ;  /* 0x0000001619197c10 */ /* 0x000fcc000affe4ff */
[----:B------:R-:W-:Y:S05]  /*4e00*/  @!P1 BRA `(.L_x_144) ;  /* 0x0000000000049947 */ /* 0x000fea0003800000 */
[----:B------:R0:W5:Y:S02]  /*4e10*/  LDG.E.LTC128B R108, desc[UR18][R24.64] ;  /* 0x00000012186c7981 */ /* 0x000164000c1e1920 */
.L_x_144:
[----:B------:R-:W-:Y:S05]  /*4e20*/  BSYNC B1 ;  /* 0x0000000000017941 */ /* 0x000fea0003800000 */
.L_x_143:
[----:B0-----:R-:W-:Y:S01]  /*4e30*/  IADD3 R24, P6, R34, UR23, RZ ;  /* 0x0000001722187c10 */ /* 0x001fe2000ffde0ff */
[----:B-----5:R-:W-:Y:S01]  /*4e40*/  FMUL R32, R108, R9 ;  /* 0x000000096c207220 */ /* 0x020fe20000400000 */
[----:B------:R-:W-:Y:S01]  /*4e50*/  ISETP.GT.AND P3, PT, R23, RZ, P0 ;  /* 0x000000ff1700720c */ /* 0x000fe20000764270 */
[----:B------:R-:W-:Y:S01]  /*4e60*/  BSSY B1, `(.L_x_145) ;  /* 0x0000009000017945 */ /* 0x000fe20003800000 */
[----:B------:R-:W-:Y:S01]  /*4e70*/  IADD3.X R25, R35, UR21, RZ, P6, !PT ;  /* 0x0000001523197c10 */ /* 0x000fe2000b7fe4ff */
[----:B------:R-:W-:Y:S01]  /*4e80*/  FFMA R83, R83, R7, R32 ;  /* 0x0000000753537223 */ /* 0x000fe20000000020 */
[----:B------:R-:W-:-:S04]  /*4e90*/  IADD3 R26, P5, R36, UR12, RZ ;  /* 0x0000000c241a7c10 */ /* 0x000fc8000ffbe0ff */
[----:B------:R0:W-:Y:S05]  /*4ea0*/  @P1 STG.E desc[UR18][R24.64], R83 ;  /* 0x0000005318001986 */ /* 0x0001ea000c101912 */
[----:B------:R-:W-:Y:S05]  /*4eb0*/  @!P3 BRA `(.L_x_146) ;  /* 0x00000000000cb947 */ /* 0x000fea0003800000 */
[----:B0-----:R-:W-:-:S04]  /*4ec0*/  IADD3 R24, P1, R30, UR6, RZ ;  /* 0x000000061e187c10 */ /* 0x001fc8000ff3e0ff */
[----:B------:R-:W-:-:S05]  /*4ed0*/  IADD3.X R25, R31, UR5, RZ, P1, !PT ;  /* 0x000000051f197c10 */ /* 0x000fca0008ffe4ff */
[----:B------:R0:W5:Y:S04]  /*4ee0*/  LDG.E.LTC128B R108, desc[UR18][R24.64] ;  /* 0x00000012186c7981 */ /* 0x000168000c1e1920 */
.L_x_146:
[----:B------:R-:W-:Y:S05]  /*4ef0*/  BSYNC B1 ;  /* 0x0000000000017941 */ /* 0x000fea0003800000 */
.L_x_145:
[----:B0----5:R-:W-:Y:S01]  /*4f00*/  FMUL R25, R108, R9 ;  /* 0x000000096c197220 */ /* 0x021fe20000400000 */
[----:B------:R-:W-:Y:S01]  /*4f10*/  IADD3.X R27, R37, UR7, RZ, P5, !PT ;  /* 0x00000007251b7c10 */ /* 0x000fe2000affe4ff */
[----:B------:R-:W-:Y:S01]  /*4f20*/  BSSY B1, `(.L_x_147) ;  /* 0x0000009000017945 */ /* 0x000fe20003800000 */
[----:B------:R-:W-:Y:S01]  /*4f30*/  ISETP.GT.AND P1, PT, R23, RZ, P2 ;  /* 0x000000ff1700720c */ /* 0x000fe20001724270 */
[----:B------:R-:W-:Y:S01]  /*4f40*/  FFMA R25, R84, R7, R25 ;  /* 0x0000000754197223 */ /* 0x000fe20000000019 */
[----:B------:R-:W-:-:S04]  /*4f50*/  IADD3 R32, P5, R28, UR12, RZ ;  /* 0x0000000c1c207c10 */ /* 0x000fc8000ffbe0ff */
[----:B------:R0:W-:Y:S07]  /*4f60*/  @P3 STG.E desc[UR18][R26.64], R25 ;  /* 0x000000191a003986 */ /* 0x0001ee000c101912 */
[----:B------:R-:W-:Y:S05]  /*4f70*/  @!P1 BRA `(.L_x_148) ;  /* 0x00000000000c9947 */ /* 0x000fea0003800000 */
[----:B------:R-:W-:-:S04]  /*4f80*/  IADD3 R24, P3, R40, UR6, RZ ;  /* 0x0000000628187c10 */ /* 0x000fc8000ff7e0ff */
[----:B0-----:R-:W-:-:S05]  /*4f90*/  IADD3.X R25, R41, UR5, RZ, P3, !PT ;  /* 0x0000000529197c10 */ /* 0x001fca0009ffe4ff */
[----:B------:R0:W5:Y:S04]  /*4fa0*/  LDG.E.LTC128B R108, desc[UR18][R24.64] ;  /* 0x00000012186c7981 */ /* 0x000168000c1e1920 */
.L_x_148:
[----:B------:R-:W-:Y:S05]  /*4fb0*/  BSYNC B1 ;  /* 0x0000000000017941 */ /* 0x000fea0003800000 */
.L_x_147:
[----:B0----5:R-:W-:Y:S01]  /*4fc0*/  FMUL R24, R108, R9 ;  /* 0x000000096c187220 */ /* 0x021fe20000400000 */
[----:B------:R-:W-:Y:S01]  /*4fd0*/  IADD3.X R33, R29, UR7, RZ, P5, !PT ;  /* 0x000000071d217c10 */ /* 0x000fe2000affe4ff */
        /* <DEDUP_REMOVED lines=9> */
.L_x_150:
[----:B------:R-:W-:Y:S05]  /*5070*/  BSYNC B1 ;  /* 0x0000000000017941 */ /* 0x000fea0003800000 */
.L_x_149:
[----:B------:R-:W-:Y:S01]  /*5080*/  ISETP.GT.AND P2, PT, R23, 0x8, P2 ;  /* 0x000000081700780c */ /* 0x000fe20001744270 */
[----:B0----5:R-:W-:Y:S01]  /*5090*/  FMUL R25, R108, R9 ;  /* 0x000000096c197220 */ /* 0x021fe20000400000 */
[----:B------:R-:W-:Y:S01]  /*50a0*/  IADD3.X R27, R37, UR21, RZ, P5, !PT ;  /* 0x00000015251b7c10 */ /* 0x000fe2000affe4ff */
[----:B------:R-:W-:Y:S02]  /*50b0*/  BSSY B1, `(.L_x_151) ;  /* 0x0000007000017945 */ /* 0x000fe40003800000 */
[----:B----4-:R-:W-:-:S05]  /*50c0*/  FFMA R31, R86, R7, R25 ;  /* 0x00000007561f7223 */ /* 0x010fca0000000019 */
[----:B------:R0:W-:Y:S01]  /*50d0*/  @P0 STG.E desc[UR18][R26.64], R31 ;  /* 0x0000001f1a000986 */ /* 0x0001e2000c101912 */
[----:B------:R-:W-:-:S04]  /*50e0*/  IADD3 R24, P0, R40, UR24, RZ ;  /* 0x0000001828187c10 */ /* 0x000fc8000ff1e0ff */
[----:B------:R-:W-:Y:S01]  /*50f0*/  IADD3.X R25, R41, UR22, RZ, P0, !PT ;  /* 0x0000001629197c10 */ /* 0x000fe200087fe4ff */
[----:B------:R-:W-:Y:S08]  /*5100*/  @!P2 BRA `(.L_x_152) ;  /* 0x000000000004a947 */ /* 0x000ff00003800000 */
[----:B------:R4:W5:Y:S02]  /*5110*/  LDG.E.LTC128B R108, desc[UR18][R24.64] ;  /* 0x00000012186c7981 */ /* 0x000964000c1e1920 */
.L_x_152:
[----:B------:R-:W-:Y:S05]  /*5120*/  BSYNC B1 ;  /* 0x0000000000017941 */ /* 0x000fea0003800000 */
.L_x_151:
[----:B------:R-:W-:Y:S05]  /*5130*/  @!P2 BRA `(.L_x_153) ;  /* 0x000000140084a947 */ /* 0x000fea0003800000 */
[----:B----4-:R-:W-:Y:S01]  /*5140*/  IADD3 R24, P0, R28, UR23, RZ ;  /* 0x000000171c187c10 */ /* 0x010fe2000ff1e0ff */
[----:B-----5:R-:W-:-:S03]  /*5150*/  FMUL R108, R108, R9 ;  /* 0x000000096c6c7220 */ /* 0x020fc60000400000 */
[----:B------:R-:W-:Y:S01]  /*5160*/  IADD3.X R25, R29, UR21, RZ, P0, !PT ;  /* 0x000000151d197c10 */ /* 0x000fe200087fe4ff */
[----:B------:R-:W-:-:S05]  /*5170*/  FFMA R87, R87, R7, R108 ;  /* 0x0000000757577223 */ /* 0x000fca000000006c */
[----:B------:R4:W-:Y:S01]  /*5180*/  STG.E desc[UR18][R24.64], R87 ;  /* 0x0000005718007986 */ /* 0x0009e2000c101912 */
[----:B------:R-:W-:Y:S05]  /*5190*/  BRA `(.L_x_153) ;  /* 0x00000014006c7947 */ /* 0x000fea0003800000 */
.L_x_26:
[----:B------:R-:W-:Y:S01]  /*51a0*/  ISETP.GT.AND P1, PT, R88, 0x1, PT ;  /* 0x000000015800780c */ /* 0x000fe20003f24270 */
[----:B------:R-:W-:Y:S01]  /*51b0*/  ULDC.64 UR8, c[0x0][0x6c0] ;  /* 0x0001b00000087ab9 */ /* 0x000fe20000000a00 */
[----:B------:R-:W-:Y:S01]  /*51c0*/  ISETP.GT.AND P0, PT, R23, 0x8, P0 ;  /* 0x000000081700780c */ /* 0x000fe20000704270 */
[-C--:B--2---:R-:W-:Y:S01]  /*51d0*/  FMUL R89, R24, R7.reuse ;  /* 0x0000000718597220 */ /* 0x084fe20000400000 */
[----:B------:R-:W-:Y:S01]  /*51e0*/  LEA R90, P5, R102, UR8, 0x2 ;  /* 0x00000008665a7c11 */ /* 0x000fe2000f8a10ff */
[-C--:B------:R-:W-:Y:S01]  /*51f0*/  FMUL R95, R25, R7.reuse ;  /* 0x00000007195f7220 */ /* 0x080fe20000400000 */
[----:B------:R-:W-:Y:S01]  /*5200*/  ISETP.GT.AND P3, PT, R23, RZ, P1 ;  /* 0x000000ff1700720c */ /* 0x000fe20000f64270 */
[-C--:B------:R-:W-:Y:S01]  /*5210*/  FMUL R97, R26, R7.reuse ;  /* 0x000000071a617220 */ /* 0x080fe20000400000 */
[----:B------:R-:W-:Y:S01]  /*5220*/  LEA.HI.X R91, R102, UR9, R111, 0x2, P5 ;  /* 0x00000009665b7c11 */ /* 0x000fe2000a8f146f */
[-C--:B------:R-:W-:Y:S01]  /*5230*/  FMUL R99, R27, R7.reuse ;  /* 0x000000071b637220 */ /* 0x080fe20000400000 */
[C---:B------:R-:W-:Y:S01]  /*5240*/  LEA R92, P5, R112.reuse, R90, 0x2 ;  /* 0x0000005a705c7211 */ /* 0x040fe200078a10ff */
[----:B------:R-:W-:Y:S01]  /*5250*/  FMUL R33, R33, R7 ;  /* 0x0000000721217220 */ /* 0x000fe20000400000 */
[----:B------:R-:W-:Y:S01]  /*5260*/  ISETP.GT.AND P1, PT, R23, 0x8, P1 ;  /* 0x000000081700780c */ /* 0x000fe20000f24270 */
[----:B------:R0:W-:Y:S01]  /*5270*/  @P2 STG.E desc[UR18][R90.64], R89 ;  /* 0x000000595a002986 */ /* 0x0001e2000c101912 */
[----:B------:R-:W-:Y:S01]  /*5280*/  LEA.HI.X R93, R112, R91, R113, 0x2, P5 ;  /* 0x0000005b705d7211 */ /* 0x000fe200028f1471 */
[-C--:B------:R-:W-:Y:S01]  /*5290*/  FMUL R35, R35, R7.reuse ;  /* 0x0000000723237220 */ /* 0x080fe20000400000 */
[C---:B------:R-:W-:Y:S01]  /*52a0*/  ISETP.GT.AND P2, PT, R88.reuse, 0x9, PT ;  /* 0x000000095800780c */ /* 0x040fe20003f44270 */
[-C--:B------:R-:W-:Y:S01]  /*52b0*/  FMUL R37, R37, R7.reuse ;  /* 0x0000000725257220 */ /* 0x080fe20000400000 */
[-C--:B------:R-:W-:Y:S01]  /*52c0*/  FMUL R39, R39, R7.reuse ;  /* 0x0000000727277220 */ /* 0x080fe20000400000 */
[----:B------:R1:W-:Y:S01]  /*52d0*/  @P3 STG.E desc[UR18][R92.64], R95 ;  /* 0x0000005f5c003986 */ /* 0x0003e2000c101912 */
[----:B------:R-:W-:Y:S01]  /*52e0*/  ISETP.GT.AND P3, PT, R88, 0x8, PT ;  /* 0x000000085800780c */ /* 0x000fe20003f64270 */
[-C--:B------:R-:W-:Y:S01]  /*52f0*/  FMUL R41, R41, R7.reuse ;  /* 0x0000000729297220 */ /* 0x080fe20000400000 */
[C---:B------:R-:W-:Y:S01]  /*5300*/  ISETP.GT.AND P6, PT, R23.reuse, RZ, P2 ;  /* 0x000000ff1700720c */ /* 0x040fe200017c4270 */
[----:B------:R2:W-:Y:S01]  /*5310*/  @P0 STG.E desc[UR18][R90.64+0x20], R97 ;  /* 0x000020615a000986 */ /* 0x0005e2000c101912 */
[----:B------:R-:W-:Y:S01]  /*5320*/  IADD3 R24, P0, R90, UR12, RZ ;  /* 0x0000000c5a187c10 */ /* 0x000fe2000ff1e0ff */
[-C--:B0-----:R-:W-:Y:S01]  /*5330*/  FMUL R89, R28, R7.reuse ;  /* 0x000000071c597220 */ /* 0x081fe20000400000 */
[----:B------:R-:W-:Y:S01]  /*5340*/  ISETP.GT.AND P5, PT, R23, RZ, P3 ;  /* 0x000000ff1700720c */ /* 0x000fe20001fa4270 */
[----:B------:R0:W-:Y:S01]  /*5350*/  @P1 STG.E desc[UR18][R92.64+0x20], R99 ;  /* 0x000020635c001986 */ /* 0x0001e2000c101912 */
[----:B------:R-:W-:Y:S01]  /*5360*/  IADD3.X R25, R91, UR7, RZ, P0, !PT ;  /* 0x000000075b197c10 */ /* 0x000fe200087fe4ff */
[-C--:B------:R-:W-:Y:S01]  /*5370*/  FMUL R43, R43, R7.reuse ;  /* 0x000000072b2b7220 */ /* 0x080fe20000400000 */
[----:B------:R-:W-:Y:S01]  /*5380*/  IADD3 R26, P0, R92, UR12, RZ ;  /* 0x0000000c5c1a7c10 */ /* 0x000fe2000ff1e0ff */
[-C--:B-1----:R-:W-:Y:S01]  /*5390*/  FMUL R95, R29, R7.reuse ;  /* 0x000000071d5f7220 */ /* 0x082fe20000400000 */
[----:B------:R-:W-:Y:S01]  /*53a0*/  IADD3 R28, P1, R90, UR23, RZ ;  /* 0x000000175a1c7c10 */ /* 0x000fe2000ff3e0ff */
[-C--:B------:R-:W-:Y:S01]  /*53b0*/  FMUL R45, R45, R7.reuse ;  /* 0x000000072d2d7220 */ /* 0x080fe20000400000 */
[----:B------:R-:W-:Y:S01]  /*53c0*/  IADD3.X R27, R93, UR7, RZ, P0, !PT ;  /* 0x000000075d1b7c10 */ /* 0x000fe200087fe4ff */
[-C--:B--2---:R-:W-:Y:S01]  /*53d0*/  FMUL R97, R30, R7.reuse ;  /* 0x000000071e617220 */ /* 0x084fe20000400000 */
[----:B------:R-:W-:Y:S01]  /*53e0*/  ISETP.GT.AND P0, PT, R23, 0x8, P3 ;  /* 0x000000081700780c */ /* 0x000fe20001f04270 */
[-C--:B------:R-:W-:Y:S01]  /*53f0*/  FMUL R47, R47, R7.reuse ;  /* 0x000000072f2f7220 */ /* 0x080fe20000400000 */
[----:B------:R-:W-:Y:S01]  /*5400*/  IADD3.X R29, R91, UR21, RZ, P1, !PT ;  /* 0x000000155b1d7c10 */ /* 0x000fe20008ffe4ff */
[----:B------:R1:W-:Y:S01]  /*5410*/  @P5 STG.E desc[UR18][R24.64], R89 ;  /* 0x0000005918005986 */ /* 0x0003e2000c101912 */
[----:B------:R-:W-:Y:S01]  /*5420*/  ISETP.GT.AND P3, PT, R88, 0x10, PT ;  /* 0x000000105800780c */ /* 0x000fe20003f64270 */
[-C--:B0-----:R-:W-:Y:S01]  /*5430*/  FMUL R99, R31, R7.reuse ;  /* 0x000000071f637220 */ /* 0x081fe20000400000 */
[C---:B------:R-:W-:Y:S01]  /*5440*/  ISETP.GT.AND P2, PT, R23.reuse, 0x8, P2 ;  /* 0x000000081700780c */ /* 0x040fe20001744270 */
[----:B------:R0:W-:Y:S01]  /*5450*/  @P6 STG.E desc[UR18][R26.64], R95 ;  /* 0x0000005f1a006986 */ /* 0x0001e2000c101912 */
[----:B------:R-:W-:Y:S01]  /*5460*/  ISETP.GT.AND P5, PT, R23, RZ, P3 ;  /* 0x000000ff1700720c */ /* 0x000fe20001fa4270 */
[-C--:B------:R-:W-:Y:S01]  /*5470*/  FMUL R49, R49, R7.reuse ;  /* 0x0000000731317220 */ /* 0x080fe20000400000 */
[----:B------:R-:W-:Y:S01]  /*5480*/  IADD3 R30, P6, R92, UR23, RZ ;  /* 0x000000175c1e7c10 */ /* 0x000fe2000ffde0ff */
[-C--:B------:R-:W-:Y:S01]  /*5490*/  FMUL R51, R51, R7.reuse ;  /* 0x0000000733337220 */ /* 0x080fe20000400000 */
[----:B------:R-:W-:Y:S01]  /*54a0*/  ISETP.GT.AND P1, PT, R88, 0x11, PT ;  /* 0x000000115800780c */ /* 0x000fe20003f24270 */
[----:B------:R-:W-:Y:S01]  /*54b0*/  @P0 STG.E desc[UR18][R28.64], R97 ;  /* 0x000000611c000986 */ /* 0x000fe2000c101912 */
[----:B------:R-:W-:Y:S01]  /*54c0*/  IADD3 R90, P0, R24, UR12, RZ ;  /* 0x0000000c185a7c10 */ /* 0x000fe2000ff1e0ff */
[-C--:B-1----:R-:W-:Y:S01]  /*54d0*/  FMUL R89, R32, R7.reuse ;  /* 0x0000000720597220 */ /* 0x082fe20000400000 */
[----:B------:R-:W-:Y:S01]  /*54e0*/  IADD3.X R31, R93, UR21, RZ, P6, !PT ;  /* 0x000000155d1f7c10 */ /* 0x000fe2000b7fe4ff */
[-C--:B------:R-:W-:Y:S01]  /*54f0*/  FMUL R53, R53, R7.reuse ;  /* 0x0000000735357220 */ /* 0x080fe20000400000 */
[----:B------:R-:W-:Y:S01]  /*5500*/  IADD3.X R91, R25, UR7, RZ, P0, !PT ;  /* 0x00000007195b7c10 */ /* 0x000fe200087fe4ff */
[-C--:B0-----:R-:W-:Y:S01]  /*5510*/  FMUL R95, R34, R7.reuse ;  /* 0x00000007225f7220 */ /* 0x081fe20000400000 */
[----:B------:R-:W-:Y:S01]  /*5520*/  IADD3 R92, P0, R26, UR12, RZ ;  /* 0x0000000c1a5c7c10 */ /* 0x000fe2000ff1e0ff */
[----:B------:R-:W-:Y:S01]  /*5530*/  @P2 STG.E desc[UR18][R30.64], R99 ;  /* 0x000000631e002986 */ /* 0x000fe2000c101912 */
[----:B------:R-:W-:Y:S01]  /*5540*/  ISETP.GT.AND P6, PT, R23, RZ, P1 ;  /* 0x000000ff1700720c */ /* 0x000fe20000fc4270 */
[-C--:B------:R-:W-:Y:S01]  /*5550*/  FMUL R55, R55, R7.reuse ;  /* 0x0000000737377220 */ /* 0x080fe20000400000 */
[----:B------:R-:W-:Y:S01]  /*5560*/  IADD3.X R93, R27, UR7, RZ, P0, !PT ;  /* 0x000000071b5d7c10 */ /* 0x000fe200087fe4ff */
[----:B------:R0:W-:Y:S01]  /*5570*/  @P5 STG.E desc[UR18][R90.64], R89 ;  /* 0x000000595a005986 */ /* 0x0001e2000c101912 */
[----:B------:R-:W-:Y:S01]  /*5580*/  ISETP.GT.AND P0, PT, R23, 0x8, P3 ;  /* 0x000000081700780c */ /* 0x000fe20001f04270 */
[-C--:B------:R-:W-:Y:S01]  /*5590*/  FMUL R57, R57, R7.reuse ;  /* 0x0000000739397220 */ /* 0x080fe20000400000 */
[----:B------:R-:W-:Y:S01]  /*55a0*/  IADD3 R24, P5, R24, UR23, RZ ;  /* 0x0000001718187c10 */ /* 0x000fe2000ffbe0ff */
[-C--:B------:R-:W-:Y:S01]  /*55b0*/  FMUL R59, R59, R7.reuse ;  /* 0x000000073b3b7220 */ /* 0x080fe20000400000 */
[----:B------:R-:W-:Y:S01]  /*55c0*/  ISETP.GT.AND P3, PT, R88, 0x18, PT ;  /* 0x000000185800780c */ /* 0x000fe20003f64270 */
[-C--:B------:R-:W-:Y:S01]  /*55d0*/  FMUL R61, R61, R7.reuse ;  /* 0x000000073d3d7220 */ /* 0x080fe20000400000 */
[----:B------:R-:W-:Y:S01]  /*55e0*/  IADD3.X R25, R25, UR21, RZ, P5, !PT ;  /* 0x0000001519197c10 */ /* 0x000fe2000affe4ff */
[-C--:B------:R-:W-:Y:S01]  /*55f0*/  FMUL R63, R63, R7.reuse ;  /* 0x000000073f3f7220 */ /* 0x080fe20000400000 */
[C---:B------:R-:W-:Y:S01]  /*5600*/  ISETP.GT.AND P2, PT, R23.reuse, 0x8, P1 ;  /* 0x000000081700780c */ /* 0x040fe20000f44270 */
[----:B------:R1:W-:Y:S01]  /*5610*/  @P6 STG.E desc[UR18][R92.64], R33 ;  /* 0x000000215c006986 */ /* 0x0003e2000c101912 */
[----:B------:R-:W-:Y:S01]  /*5620*/  ISETP.GT.AND P5, PT, R23, RZ, P3 ;  /* 0x000000ff1700720c */ /* 0x000fe20001fa4270 */
[-C--:B0-----:R-:W-:Y:S01]  /*5630*/  FMUL R89, R38, R7.reuse ;  /* 0x0000000726597220 */ /* 0x081fe20000400000 */
[----:B------:R-:W-:Y:S01]  /*5640*/  IADD3 R26, P6, R26, UR23, RZ ;  /* 0x000000171a1a7c10 */ /* 0x000fe2000ffde0ff */
[----:B------:R0:W-:Y:S01]  /*5650*/  @P0 STG.E desc[UR18][R24.64], R95 ;  /* 0x0000005f18000986 */ /* 0x0001e2000c101912 */
[----:B------:R-:W-:Y:S01]  /*5660*/  IADD3 R28, P0, R90, UR12, RZ ;  /* 0x0000000c5a1c7c10 */ /* 0x000fe2000ff1e0ff */
[-C--:B------:R-:W-:Y:S01]  /*5670*/  FMUL R65, R65, R7.reuse ;  /* 0x0000000741417220 */ /* 0x080fe20000400000 */
[----:B------:R-:W-:Y:S01]  /*5680*/  ISETP.GT.AND P1, PT, R88, 0x19, PT ;  /* 0x000000195800780c */ /* 0x000fe20003f24270 */
[-C--:B------:R-:W-:Y:S01]  /*5690*/  FMUL R67, R67, R7.reuse ;  /* 0x0000000743437220 */ /* 0x080fe20000400000 */
[----:B------:R-:W-:Y:S01]  /*56a0*/  IADD3.X R29, R91, UR7, RZ, P0, !PT ;  /* 0x000000075b1d7c10 */ /* 0x000fe200087fe4ff */
[-C--:B------:R-:W-:Y:S01]  /*56b0*/  FMUL R69, R69, R7.reuse ;  /* 0x0000000745457220 */ /* 0x080fe20000400000 */
[----:B------:R-:W-:Y:S01]  /*56c0*/  IADD3 R30, P0, R92, UR12, RZ ;  /* 0x0000000c5c1e7c10 */ /* 0x000fe2000ff1e0ff */
[-C--:B-1----:R-:W-:Y:S01]  /*56d0*/  FMUL R33, R36, R7.reuse ;  /* 0x0000000724217220 */ /* 0x082fe20000400000 */
[----:B------:R-:W-:Y:S01]  /*56e0*/  IADD3.X R27, R27, UR21, RZ, P6, !PT ;  /* 0x000000151b1b7c10 */ /* 0x000fe2000b7fe4ff */
[-C--:B------:R-:W-:Y:S01]  /*56f0*/  FMUL R71, R71, R7.reuse ;  /* 0x0000000747477220 */ /* 0x080fe20000400000 */
[----:B------:R-:W-:Y:S01]  /*5700*/  ISETP.GT.AND P6, PT, R23, RZ, P1 ;  /* 0x000000ff1700720c */ /* 0x000fe20000fc4270 */
[-C--:B------:R-:W-:Y:S01]  /*5710*/  FMUL R73, R73, R7.reuse ;  /* 0x0000000749497220 */ /* 0x080fe20000400000 */
[----:B------:R-:W-:Y:S01]  /*5720*/  IADD3.X R31, R93, UR7, RZ, P0, !PT ;  /* 0x000000075d1f7c10 */ /* 0x000fe200087fe4ff */
[----:B------:R1:W-:Y:S01]  /*5730*/  @P2 STG.E desc[UR18][R26.64], R35 ;  /* 0x000000231a002986 */ /* 0x0003e2000c101912 */
[----:B------:R-:W-:Y:S01]  /*5740*/  ISETP.GT.AND P0, PT, R23, 0x8, P3 ;  /* 0x000000081700780c */ /* 0x000fe20001f04270 */
[-C--:B------:R-:W-:Y:S01]  /*5750*/  FMUL R75, R75, R7.reuse ;  /* 0x000000074b4b7220 */ /* 0x080fe20000400000 */
[----:B------:R-:W-:Y:S01]  /*5760*/  ISETP.GT.AND P3, PT, R88, 0x20, PT ;  /* 0x000000205800780c */ /* 0x000fe20003f64270 */
[----:B------:R2:W-:Y:S01]  /*5770*/  @P5 STG.E desc[UR18][R28.64], R33 ;  /* 0x000000211c005986 */ /* 0x0005e2000c101912 */
[----:B0-----:R-:W-:Y:S01]  /*5780*/  IADD3 R24, P5, R90, UR23, RZ ;  /* 0x000000175a187c10 */ /* 0x001fe2000ffbe0ff */
[-C--:B------:R-:W-:Y:S01]  /*5790*/  FMUL R77, R77, R7.reuse ;  /* 0x000000074d4d7220 */ /* 0x080fe20000400000 */
[----:B------:R-:W-:Y:S01]  /*57a0*/  ISETP.GT.AND P2, PT, R23, 0x8, P1 ;  /* 0x000000081700780c */ /* 0x000fe20000f44270 */
[-C--:B------:R-:W-:Y:S01]  /*57b0*/  FMUL R79, R79, R7.reuse ;  /* 0x000000074f4f7220 */ /* 0x080fe20000400000 */
[----:B------:R-:W-:Y:S01]  /*57c0*/  IADD3.X R25, R91, UR21, RZ, P5, !PT ;  /* 0x000000155b197c10 */ /* 0x000fe2000affe4ff */
[----:B------:R0:W-:Y:S01]  /*57d0*/  @P6 STG.E desc[UR18][R30.64], R37 ;  /* 0x000000251e006986 */ /* 0x0001e2000c101912 */
[----:B------:R-:W-:Y:S01]  /*57e0*/  ISETP.GT.AND P5, PT, R23, RZ, P3 ;  /* 0x000000ff1700720c */ /* 0x000fe20001fa4270 */
[-C--:B------:R-:W-:Y:S01]  /*57f0*/  FMUL R81, R81, R7.reuse ;  /* 0x0000000751517220 */ /* 0x080fe20000400000 */
[----:B-1----:R-:W-:Y:S01]  /*5800*/  IADD3 R26, P6, R92, UR23, RZ ;  /* 0x000000175c1a7c10 */ /* 0x002fe2000ffde0ff */
[----:B------:R1:W-:Y:S01]  /*5810*/  @P0 STG.E desc[UR18][R24.64], R89 ;  /* 0x0000005918000986 */ /* 0x0003e2000c101912 */
[----:B------:R-:W-:Y:S01]  /*5820*/  IADD3 R32, P0, R28, UR12, RZ ;  /* 0x0000000c1c207c10 */ /* 0x000fe2000ff1e0ff */
[-C--:B------:R-:W-:Y:S01]  /*5830*/  FMUL R83, R83, R7.reuse ;  /* 0x0000000753537220 */ /* 0x080fe20000400000 */
[----:B------:R-:W-:Y:S01]  /*5840*/  ISETP.GT.AND P1, PT, R88, 0x21, PT ;  /* 0x000000215800780c */ /* 0x000fe20003f24270 */
[-C--:B------:R-:W-:Y:S01]  /*5850*/  FMUL R85, R85, R7.reuse ;  /* 0x0000000755557220 */ /* 0x080fe20000400000 */
[----:B--2---:R-:W-:Y:S01]  /*5860*/  IADD3.X R33, R29, UR7, RZ, P0, !PT ;  /* 0x000000071d217c10 */ /* 0x004fe200087fe4ff */
[-C--:B------:R-:W-:Y:S01]  /*5870*/  FMUL R87, R87, R7.reuse ;  /* 0x0000000757577220 */ /* 0x080fe20000400000 */
[----:B------:R-:W-:Y:S01]  /*5880*/  IADD3 R34, P0, R30, UR12, RZ ;  /* 0x0000000c1e227c10 */ /* 0x000fe2000ff1e0ff */
[----:B0-----:R-:W-:Y:S01]  /*5890*/  FMUL R37, R40, R7 ;  /* 0x0000000728257220 */ /* 0x001fe20000400000 */
[----:B------:R-:W-:-:S02]  /*58a0*/  IADD3.X R27, R93, UR21, RZ, P6, !PT ;  /* 0x000000155d1b7c10 */ /* 0x000fc4000b7fe4ff */
[----:B------:R-:W-:Y:S02]  /*58b0*/  ISETP.GT.AND P6, PT, R23, RZ, P1 ;  /* 0x000000ff1700720c */ /* 0x000fe40000fc4270 */
[----:B------:R-:W-:Y:S01]  /*58c0*/  IADD3.X R35, R31, UR7, RZ, P0, !PT ;  /* 0x000000071f237c10 */ /* 0x000fe200087fe4ff */
[----:B------:R0:W-:Y:S01]  /*58d0*/  @P2 STG.E desc[UR18][R26.64], R39 ;  /* 0x000000271a002986 */ /* 0x0001e2000c101912 */
[C---:B------:R-:W-:Y:S02]  /*58e0*/  ISETP.GT.AND P0, PT, R23.reuse, 0x8, P3 ;  /* 0x000000081700780c */ /* 0x040fe40001f04270 */
[----:B------:R-:W-:Y:S01]  /*58f0*/  ISETP.GT.AND P3, PT, R88, 0x28, PT ;  /* 0x000000285800780c */ /* 0x000fe20003f64270 */
[----:B------:R2:W-:Y:S01]  /*5900*/  @P5 STG.E desc[UR18][R32.64], R37 ;  /* 0x0000002520005986 */ /* 0x0005e2000c101912 */
[----:B-1----:R-:W-:Y:S02]  /*5910*/  IADD3 R24, P5, R28, UR23, RZ ;  /* 0x000000171c187c10 */ /* 0x002fe4000ffbe0ff */
[----:B------:R-:W-:-:S02]  /*5920*/  ISETP.GT.AND P2, PT, R23, 0x8, P1 ;  /* 0x000000081700780c */ /* 0x000fc40000f44270 */
[----:B------:R-:W-:Y:S01]  /*5930*/  IADD3.X R25, R29, UR21, RZ, P5, !PT ;  /* 0x000000151d197c10 */ /* 0x000fe2000affe4ff */
[----:B------:R-:W-:Y:S01]  /*5940*/  @P6 STG.E desc[UR18][R34.64], R41 ;  /* 0x0000002922006986 */ /* 0x000fe2000c101912 */
[----:B------:R-:W-:Y:S01]  /*5950*/  ISETP.GT.AND P5, PT, R23, RZ, P3 ;  /* 0x000000ff1700720c */ /* 0x000fe20001fa4270 */
[-C--:B0-----:R-:W-:Y:S01]  /*5960*/  FMUL R39, R42, R7.reuse ;  /* 0x000000072a277220 */ /* 0x081fe20000400000 */
[----:B------:R-:W-:Y:S02]  /*5970*/  IADD3 R26, P6, R30, UR23, RZ ;  /* 0x000000171e1a7c10 */ /* 0x000fe4000ffde0ff */
[----:B------:R-:W-:Y:S01]  /*5980*/  ISETP.GT.AND P1, PT, R88, 0x29, PT ;  /* 0x000000295800780c */ /* 0x000fe20003f24270 */
[----:B--2---:R-:W-:Y:S01]  /*5990*/  FMUL R37, R44, R7 ;  /* 0x000000072c257220 */ /* 0x004fe20000400000 */
[----:B------:R0:W-:Y:S01]  /*59a0*/  @P0 STG.E desc[UR18][R24.64], R39 ;  /* 0x0000002718000986 */ /* 0x0001e2000c101912 */
[----:B------:R-:W-:Y:S02]  /*59b0*/  IADD3 R28, P0, R32, UR12, RZ ;  /* 0x0000000c201c7c10 */ /* 0x000fe4000ff1e0ff */
[----:B------:R-:W-:-:S02]  /*59c0*/  IADD3.X R27, R31, UR21, RZ, P6, !PT ;  /* 0x000000151f1b7c10 */ /* 0x000fc4000b7fe4ff */
[----:B------:R-:W-:Y:S02]  /*59d0*/  IADD3.X R29, R33, UR7, RZ, P0, !PT ;  /* 0x00000007211d7c10 */ /* 0x000fe400087fe4ff */
[----:B------:R-:W-:Y:S01]  /*59e0*/  IADD3 R30, P0, R34, UR12, RZ ;  /* 0x0000000c221e7c10 */ /* 0x000fe2000ff1e0ff */
[----:B------:R-:W-:Y:S01]  /*59f0*/  @P2 STG.E desc[UR18][R26.64], R43 ;  /* 0x0000002b1a002986 */ /* 0x000fe2000c101912 */
[----:B------:R-:W-:Y:S02]  /*5a00*/  ISETP.GT.AND P6, PT, R23, RZ, P1 ;  /* 0x000000ff1700720c */ /* 0x000fe40000fc4270 */
[----:B------:R-:W-:Y:S01]  /*5a10*/  IADD3.X R31, R35, UR7, RZ, P0, !PT ;  /* 0x00000007231f7c10 */ /* 0x000fe200087fe4ff */
[----:B------:R1:W-:Y:S01]  /*5a20*/  @P5 STG.E desc[UR18][R28.64], R37 ;  /* 0x000000251c005986 */ /* 0x0003e2000c101912 */
[----:B------:R-:W-:Y:S01]  /*5a30*/  ISETP.GT.AND P0, PT, R23, 0x8, P3 ;  /* 0x000000081700780c */ /* 0x000fe20001f04270 */
[----:B0-----:R-:W-:Y:S01]  /*5a40*/  FMUL R39, R46, R7 ;  /* 0x000000072e277220 */ /* 0x001fe20000400000 */
[----:B------:R-:W-:-:S02]  /*5a50*/  IADD3 R24, P5, R32, UR23, RZ ;  /* 0x0000001720187c10 */ /* 0x000fc4000ffbe0ff */
[----:B------:R-:W-:Y:S02]  /*5a60*/  ISETP.GT.AND P3, PT, R88, 0x30, PT ;  /* 0x000000305800780c */ /* 0x000fe40003f64270 */
[----:B------:R-:W-:Y:S02]  /*5a70*/  IADD3.X R25, R33, UR21, RZ, P5, !PT ;  /* 0x0000001521197c10 */ /* 0x000fe4000affe4ff */
[C---:B------:R-:W-:Y:S01]  /*5a80*/  ISETP.GT.AND P2, PT, R23.reuse, 0x8, P1 ;  /* 0x000000081700780c */ /* 0x040fe20000f44270 */
[----:B------:R-:W-:Y:S01]  /*5a90*/  @P6 STG.E desc[UR18][R30.64], R45 ;  /* 0x0000002d1e006986 */ /* 0x000fe2000c101912 */
[----:B------:R-:W-:Y:S01]  /*5aa0*/  ISETP.GT.AND P5, PT, R23, RZ, P3 ;  /* 0x000000ff1700720c */ /* 0x000fe20001fa4270 */
[----:B-1----:R-:W-:Y:S01]  /*5ab0*/  FMUL R37, R48, R7 ;  /* 0x0000000730257220 */ /* 0x002fe20000400000 */
[----:B------:R-:W-:Y:S01]  /*5ac0*/  IADD3 R26, P6, R34, UR23, RZ ;  /* 0x00000017221a7c10 */ /* 0x000fe2000ffde0ff */
[----:B------:R0:W-:Y:S01]  /*5ad0*/  @P0 STG.E desc[UR18][R24.64], R39 ;  /* 0x0000002718000986 */ /* 0x0001e2000c101912 */
[----:B------:R-:W-:-:S02]  /*5ae0*/  IADD3 R32, P0, R28, UR12, RZ ;  /* 0x0000000c1c207c10 */ /* 0x000fc4000ff1e0ff */
[----:B------:R-:W-:Y:S02]  /*5af0*/  ISETP.GT.AND P1, PT, R88, 0x31, PT ;  /* 0x000000315800780c */ /* 0x000fe40003f24270 */
[----:B------:R-:W-:Y:S02]  /*5b00*/  IADD3.X R33, R29, UR7, RZ, P0, !PT ;  /* 0x000000071d217c10 */ /* 0x000fe400087fe4ff */
[----:B------:R-:W-:Y:S02]  /*5b10*/  IADD3 R34, P0, R30, UR12, RZ ;  /* 0x0000000c1e227c10 */ /* 0x000fe4000ff1e0ff */
[----:B------:R-:W-:Y:S02]  /*5b20*/  IADD3.X R27, R35, UR21, RZ, P6, !PT ;  /* 0x00000015231b7c10 */ /* 0x000fe4000b7fe4ff */
[----:B------:R-:W-:Y:S01]  /*5b30*/  ISETP.GT.AND P6, PT, R23, RZ, P1 ;  /* 0x000000ff1700720c */ /* 0x000fe20000fc4270 */
[----:B0-----:R-:W-:Y:S01]  /*5b40*/  FMUL R39, R50, R7 ;  /* 0x0000000732277220 */ /* 0x001fe20000400000 */
[----:B------:R-:W-:Y:S01]  /*5b50*/  IADD3.X R35, R31, UR7, RZ, P0, !PT ;  /* 0x000000071f237c10 */ /* 0x000fe200087fe4ff */
[----:B------:R0:W-:Y:S01]  /*5b60*/  @P2 STG.E desc[UR18][R26.64], R47 ;  /* 0x0000002f1a002986 */ /* 0x0001e2000c101912 */
[----:B------:R-:W-:-:S02]  /*5b70*/  ISETP.GT.AND P0, PT, R23, 0x8, P3 ;  /* 0x000000081700780c */ /* 0x000fc40001f04270 */
[----:B------:R-:W-:Y:S01]  /*5b80*/  ISETP.GT.AND P3, PT, R88, 0x38, PT ;  /* 0x000000385800780c */ /* 0x000fe20003f64270 */
[----:B------:R1:W-:Y:S01]  /*5b90*/  @P5 STG.E desc[UR18][R32.64], R37 ;  /* 0x0000002520005986 */ /* 0x0003e2000c101912 */
[----:B------:R-:W-:Y:S02]  /*5ba0*/  IADD3 R24, P5, R28, UR23, RZ ;  /* 0x000000171c187c10 */ /* 0x000fe4000ffbe0ff */
[----:B------:R-:W-:Y:S02]  /*5bb0*/  ISETP.GT.AND P2, PT, R23, 0x8, P1 ;  /* 0x000000081700780c */ /* 0x000fe40000f44270 */
[----:B------:R-:W-:Y:S01]  /*5bc0*/  IADD3.X R25, R29, UR21, RZ, P5, !PT ;  /* 0x000000151d197c10 */ /* 0x000fe2000affe4ff */
[----:B------:R-:W-:Y:S01]  /*5bd0*/  @P6 STG.E desc[UR18][R34.64], R49 ;  /* 0x0000003122006986 */ /* 0x000fe2000c101912 */
[----:B------:R-:W-:Y:S02]  /*5be0*/  ISETP.GT.AND P5, PT, R23, RZ, P3 ;  /* 0x000000ff1700720c */ /* 0x000fe40001fa4270 */
[----:B0-----:R-:W-:Y:S01]  /*5bf0*/  IADD3 R26, P6, R30, UR23, RZ ;  /* 0x000000171e1a7c10 */ /* 0x001fe2000ffde0ff */
[----:B------:R0:W-:Y:S01]  /*5c00*/  @P0 STG.E desc[UR18][R24.64], R39 ;  /* 0x0000002718000986 */ /* 0x0001e2000c101912 */
[----:B------:R-:W-:Y:S01]  /*5c10*/  IADD3 R28, P0, R32, UR12, RZ ;  /* 0x0000000c201c7c10 */ /* 0x000fe2000ff1e0ff */
[----:B-1----:R-:W-:Y:S01]  /*5c20*/  FMUL R37, R52, R7 ;  /* 0x0000000734257220 */ /* 0x002fe20000400000 */
[----:B------:R-:W-:-:S02]  /*5c30*/  ISETP.GT.AND P1, PT, R88, 0x39, PT ;  /* 0x000000395800780c */ /* 0x000fc40003f24270 */
        /* <DEDUP_REMOVED lines=61> */
[----:B------:R-:W-:Y:S02]  /*6010*/  IADD3.X R27, R35, UR21, RZ, P6, !PT ;  /* 0x00000015231b7c10 */ /* 0x000fe4000b7fe4ff */
[----:B------:R-:W-:Y:S02]  /*6020*/  IADD3 R34, P0, R30, UR12, RZ ;  /* 0x0000000c1e227c10 */ /* 0x000fe4000ff1e0ff */
[----:B------:R-:W-:Y:S01]  /*6030*/  ISETP.GT.AND P6, PT, R23, RZ, P1 ;  /* 0x000000ff1700720c */ /* 0x000fe20000fc4270 */
[----:B------:R1:W-:Y:S01]  /*6040*/  @P2 STG.E desc[UR18][R26.64], R63 ;  /* 0x0000003f1a002986 */ /* 0x0003e2000c101912 */
[----:B------:R-:W-:Y:S01]  /*6050*/  IADD3.X R35, R31, UR7, RZ, P0, !PT ;  /* 0x000000071f237c10 */ /* 0x000fe200087fe4ff */
[----:B0-----:R-:W-:Y:S01]  /*6060*/  FMUL R39, R66, R7 ;  /* 0x0000000742277220 */ /* 0x001fe20000400000 */
[----:B------:R-:W-:Y:S01]  /*6070*/  ISETP.GT.AND P0, PT, R23, 0x8, P3 ;  /* 0x000000081700780c */ /* 0x000fe20001f04270 */
[----:B------:R0:W-:Y:S01]  /*6080*/  @P5 STG.E desc[UR18][R32.64], R37 ;  /* 0x0000002520005986 */ /* 0x0001e2000c101912 */
[----:B------:R-:W-:-:S02]  /*6090*/  IADD3 R24, P5, R28, UR23, RZ ;  /* 0x000000171c187c10 */ /* 0x000fc4000ffbe0ff */
[----:B------:R-:W-:Y:S02]  /*60a0*/  ISETP.GT.AND P2, PT, R23, 0x8, P1 ;  /* 0x000000081700780c */ /* 0x000fe40000f44270 */
[----:B------:R-:W-:Y:S02]  /*60b0*/  IADD3.X R25, R29, UR21, RZ, P5, !PT ;  /* 0x000000151d197c10 */ /* 0x000fe4000affe4ff */
[----:B------:R-:W-:Y:S01]  /*60c0*/  ISETP.GT.AND P3, PT, R88, 0x58, PT ;  /* 0x000000585800780c */ /* 0x000fe20003f64270 */
[----:B------:R-:W-:Y:S01]  /*60d0*/  @P6 STG.E desc[UR18][R34.64], R65 ;  /* 0x0000004122006986 */ /* 0x000fe2000c101912 */
[----:B-1----:R-:W-:Y:S02]  /*60e0*/  IADD3 R26, P6, R30, UR23, RZ ;  /* 0x000000171e1a7c10 */ /* 0x002fe4000ffde0ff */
[----:B------:R-:W-:Y:S01]  /*60f0*/  ISETP.GT.AND P1, PT, R88, 0x59, PT ;  /* 0x000000595800780c */ /* 0x000fe20003f24270 */
[----:B------:R1:W-:Y:S01]  /*6100*/  @P0 STG.E desc[UR18][R24.64], R39 ;  /* 0x0000002718000986 */ /* 0x0003e2000c101912 */
[----:B------:R-:W-:Y:S01]  /*6110*/  ISETP.GT.AND P5, PT, R23, RZ, P3 ;  /* 0x000000ff1700720c */ /* 0x000fe20001fa4270 */
[----:B0-----:R-:W-:Y:S01]  /*6120*/  FMUL R37, R68, R7 ;  /* 0x0000000744257220 */ /* 0x001fe20000400000 */
[----:B------:R-:W-:-:S02]  /*6130*/  IADD3.X R27, R31, UR21, RZ, P6, !PT ;  /* 0x000000151f1b7c10 */ /* 0x000fc4000b7fe4ff */
[----:B------:R-:W-:Y:S02]  /*6140*/  IADD3 R28, P0, R32, UR12, RZ ;  /* 0x0000000c201c7c10 */ /* 0x000fe4000ff1e0ff */
[----:B------:R-:W-:Y:S01]  /*6150*/  ISETP.GT.AND P6, PT, R23, RZ, P1 ;  /* 0x000000ff1700720c */ /* 0x000fe20000fc4270 */
[----:B------:R0:W-:Y:S01]  /*6160*/  @P2 STG.E desc[UR18][R26.64], R67 ;  /* 0x000000431a002986 */ /* 0x0001e2000c101912 */
[----:B------:R-:W-:Y:S02]  /*6170*/  IADD3.X R29, R33, UR7, RZ, P0, !PT ;  /* 0x00000007211d7c10 */ /* 0x000fe400087fe4ff */
[----:B------:R-:W-:Y:S01]  /*6180*/  IADD3 R30, P0, R34, UR12, RZ ;  /* 0x0000000c221e7c10 */ /* 0x000fe2000ff1e0ff */
[----:B-1----:R-:W-:Y:S01]  /*6190*/  FMUL R39, R70, R7 ;  /* 0x0000000746277220 */ /* 0x002fe20000400000 */
[----:B------:R-:W-:Y:S01]  /*61a0*/  ISETP.GT.AND P2, PT, R23, 0x8, P1 ;  /* 0x000000081700780c */ /* 0x000fe20000f44270 */
[----:B------:R1:W-:Y:S01]  /*61b0*/  @P5 STG.E desc[UR18][R28.64], R37 ;  /* 0x000000251c005986 */ /* 0x0003e2000c101912 */
[----:B------:R-:W-:-:S02]  /*61c0*/  IADD3.X R31, R35, UR7, RZ, P0, !PT ;  /* 0x00000007231f7c10 */ /* 0x000fc400087fe4ff */
[----:B------:R-:W-:Y:S02]  /*61d0*/  ISETP.GT.AND P0, PT, R23, 0x8, P3 ;  /* 0x000000081700780c */ /* 0x000fe40001f04270 */
[----:B------:R-:W-:Y:S01]  /*61e0*/  IADD3 R24, P5, R32, UR23, RZ ;  /* 0x0000001720187c10 */ /* 0x000fe2000ffbe0ff */
[----:B------:R-:W-:Y:S01]  /*61f0*/  @P6 STG.E desc[UR18][R30.64], R69 ;  /* 0x000000451e006986 */ /* 0x000fe2000c101912 */
[----:B0-----:R-:W-:Y:S02]  /*6200*/  IADD3 R26, P6, R34, UR23, RZ ;  /* 0x00000017221a7c10 */ /* 0x001fe4000ffde0ff */
[----:B------:R-:W-:Y:S02]  /*6210*/  ISETP.GT.AND P3, PT, R88, 0x60, PT ;  /* 0x000000605800780c */ /* 0x000fe40003f64270 */
[----:B------:R-:W-:Y:S01]  /*6220*/  IADD3.X R25, R33, UR21, RZ, P5, !PT ;  /* 0x0000001521197c10 */ /* 0x000fe2000affe4ff */
[----:B-1----:R-:W-:Y:S01]  /*6230*/  FMUL R37, R72, R7 ;  /* 0x0000000748257220 */ /* 0x002fe20000400000 */
[----:B------:R-:W-:-:S02]  /*6240*/  IADD3.X R27, R35, UR21, RZ, P6, !PT ;  /* 0x00000015231b7c10 */ /* 0x000fc4000b7fe4ff */
[C---:B------:R-:W-:Y:S01]  /*6250*/  ISETP.GT.AND P5, PT, R23.reuse, RZ, P3 ;  /* 0x000000ff1700720c */ /* 0x040fe20001fa4270 */
[----:B------:R0:W-:Y:S01]  /*6260*/  @P0 STG.E desc[UR18][R24.64], R39 ;  /* 0x0000002718000986 */ /* 0x0001e2000c101912 */
[----:B------:R-:W-:Y:S02]  /*6270*/  ISETP.GT.AND P1, PT, R88, 0x61, PT ;  /* 0x000000615800780c */ /* 0x000fe40003f24270 */
[----:B------:R-:W-:Y:S01]  /*6280*/  IADD3 R32, P6, R28, UR12, RZ ;  /* 0x0000000c1c207c10 */ /* 0x000fe2000ffde0ff */
[----:B------:R1:W-:Y:S01]  /*6290*/  @P2 STG.E desc[UR18][R26.64], R71 ;  /* 0x000000471a002986 */ /* 0x0003e2000c101912 */
[----:B------:R-:W-:Y:S02]  /*62a0*/  IADD3 R34, P2, R30, UR12, RZ ;  /* 0x0000000c1e227c10 */ /* 0x000fe4000ff5e0ff */
[----:B------:R-:W-:Y:S02]  /*62b0*/  ISETP.GT.AND P0, PT, R23, RZ, P1 ;  /* 0x000000ff1700720c */ /* 0x000fe40000f04270 */
[----:B------:R-:W-:-:S02]  /*62c0*/  IADD3.X R33, R29, UR7, RZ, P6, !PT ;  /* 0x000000071d217c10 */ /* 0x000fc4000b7fe4ff */
[----:B------:R-:W-:Y:S01]  /*62d0*/  IADD3.X R35, R31, UR7, RZ, P2, !PT ;  /* 0x000000071f237c10 */ /* 0x000fe200097fe4ff */
[----:B0-----:R-:W-:Y:S01]  /*62e0*/  FMUL R39, R74, R7 ;  /* 0x000000074a277220 */ /* 0x001fe20000400000 */
[C---:B------:R-:W-:Y:S01]  /*62f0*/  ISETP.GT.AND P2, PT, R23.reuse, 0x8, P3 ;  /* 0x000000081700780c */ /* 0x040fe20001f44270 */
[----:B------:R0:W-:Y:S01]  /*6300*/  @P5 STG.E desc[UR18][R32.64], R37 ;  /* 0x0000002520005986 */ /* 0x0001e2000c101912 */
[----:B------:R-:W-:Y:S02]  /*6310*/  IADD3 R24, P5, R28, UR23, RZ ;  /* 0x000000171c187c10 */ /* 0x000fe4000ffbe0ff */
[----:B------:R-:W-:Y:S02]  /*6320*/  ISETP.GT.AND P1, PT, R23, 0x8, P1 ;  /* 0x000000081700780c */ /* 0x000fe40000f24270 */
[----:B------:R-:W-:Y:S01]  /*6330*/  IADD3.X R25, R29, UR21, RZ, P5, !PT ;  /* 0x000000151d197c10 */ /* 0x000fe2000affe4ff */
[----:B------:R-:W-:Y:S01]  /*6340*/  @P0 STG.E desc[UR18][R34.64], R73 ;  /* 0x0000004922000986 */ /* 0x000fe2000c101912 */
[----:B-1----:R-:W-:-:S02]  /*6350*/  IADD3 R26, P6, R30, UR23, RZ ;  /* 0x000000171e1a7c10 */ /* 0x002fc4000ffde0ff */
[C---:B------:R-:W-:Y:S02]  /*6360*/  ISETP.GT.AND P3, PT, R88.reuse, 0x68, PT ;  /* 0x000000685800780c */ /* 0x040fe40003f64270 */
[----:B------:R-:W-:Y:S01]  /*6370*/  ISETP.GT.AND P0, PT, R88, 0x69, PT ;  /* 0x000000695800780c */ /* 0x000fe20003f04270 */
[----:B------:R1:W-:Y:S01]  /*6380*/  @P2 STG.E desc[UR18][R24.64], R39 ;  /* 0x0000002718002986 */ /* 0x0003e2000c101912 */
[----:B------:R-:W-:Y:S01]  /*6390*/  IADD3.X R27, R31, UR21, RZ, P6, !PT ;  /* 0x000000151f1b7c10 */ /* 0x000fe2000b7fe4ff */
[----:B0-----:R-:W-:Y:S01]  /*63a0*/  FMUL R37, R76, R7 ;  /* 0x000000074c257220 */ /* 0x001fe20000400000 */
[C---:B------:R-:W-:Y:S02]  /*63b0*/  ISETP.GT.AND P5, PT, R23.reuse, RZ, P3 ;  /* 0x000000ff1700720c */ /* 0x040fe40001fa4270 */
[----:B------:R-:W-:Y:S01]  /*63c0*/  IADD3 R28, P6, R32, UR12, RZ ;  /* 0x0000000c201c7c10 */ /* 0x000fe2000ffde0ff */
[----:B------:R0:W-:Y:S01]  /*63d0*/  @P1 STG.E desc[UR18][R26.64], R75 ;  /* 0x0000004b1a001986 */ /* 0x0001e2000c101912 */
[----:B------:R-:W-:-:S02]  /*63e0*/  ISETP.GT.AND P2, PT, R23, RZ, P0 ;  /* 0x000000ff1700720c */ /* 0x000fc40000744270 */
[----:B------:R-:W-:Y:S02]  /*63f0*/  IADD3.X R29, R33, UR7, RZ, P6, !PT ;  /* 0x00000007211d7c10 */ /* 0x000fe4000b7fe4ff */
[----:B------:R-:W-:Y:S01]  /*6400*/  IADD3 R30, P6, R34, UR12, RZ ;  /* 0x0000000c221e7c10 */ /* 0x000fe2000ffde0ff */
[----:B-1----:R-:W-:Y:S01]  /*6410*/  FMUL R39, R78, R7 ;  /* 0x000000074e277220 */ /* 0x002fe20000400000 */
[----:B------:R-:W-:Y:S02]  /*6420*/  ISETP.GT.AND P1, PT, R23, 0x8, P3 ;  /* 0x000000081700780c */ /* 0x000fe40001f24270 */
[----:B------:R-:W-:Y:S01]  /*6430*/  IADD3 R24, P3, R32, UR23, RZ ;  /* 0x0000001720187c10 */ /* 0x000fe2000ff7e0ff */
[----:B------:R1:W-:Y:S01]  /*6440*/  @P5 STG.E desc[UR18][R28.64], R37 ;  /* 0x000000251c005986 */ /* 0x0003e2000c101912 */
[----:B------:R-:W-:Y:S02]  /*6450*/  IADD3.X R31, R35, UR7, RZ, P6, !PT ;  /* 0x00000007231f7c10 */ /* 0x000fe4000b7fe4ff */
[----:B------:R-:W-:-:S02]  /*6460*/  ISETP.GT.AND P0, PT, R23, 0x8, P0 ;  /* 0x000000081700780c */ /* 0x000fc40000704270 */
[----:B------:R-:W-:Y:S01]  /*6470*/  IADD3.X R25, R33, UR21, RZ, P3, !PT ;  /* 0x0000001521197c10 */ /* 0x000fe20009ffe4ff */
[----:B------:R-:W-:Y:S01]  /*6480*/  @P2 STG.E desc[UR18][R30.64], R77 ;  /* 0x0000004d1e002986 */ /* 0x000fe2000c101912 */
[----:B0-----:R-:W-:Y:S02]  /*6490*/  IADD3 R26, P3, R34, UR23, RZ ;  /* 0x00000017221a7c10 */ /* 0x001fe4000ff7e0ff */
[----:B------:R-:W-:Y:S01]  /*64a0*/  ISETP.GT.AND P2, PT, R88, 0x70, PT ;  /* 0x000000705800780c */ /* 0x000fe20003f44270 */
[----:B------:R0:W-:Y:S01]  /*64b0*/  @P1 STG.E desc[UR18][R24.64], R39 ;  /* 0x0000002718001986 */ /* 0x0001e2000c101912 */
[----:B------:R-:W-:Y:S01]  /*64c0*/  IADD3.X R27, R35, UR21, RZ, P3, !PT ;  /* 0x00000015231b7c10 */ /* 0x000fe20009ffe4ff */
[----:B-1----:R-:W-:Y:S01]  /*64d0*/  FMUL R37, R80, R7 ;  /* 0x0000000750257220 */ /* 0x002fe20000400000 */
[----:B------:R-:W-:Y:S02]  /*64e0*/  ISETP.GT.AND P3, PT, R88, 0x71, PT ;  /* 0x000000715800780c */ /* 0x000fe40003f64270 */
[C---:B------:R-:W-:Y:S01]  /*64f0*/  ISETP.GT.AND P6, PT, R23.reuse, RZ, P2 ;  /* 0x000000ff1700720c */ /* 0x040fe200017c4270 */
[----:B------:R1:W-:Y:S01]  /*6500*/  @P0 STG.E desc[UR18][R26.64], R79 ;  /* 0x0000004f1a000986 */ /* 0x0003e2000c101912 */
[----:B------:R-:W-:-:S02]  /*6510*/  ISETP.GT.AND P5, PT, R23, RZ, P3 ;  /* 0x000000ff1700720c */ /* 0x000fc40001fa4270 */
[----:B------:R-:W-:Y:S02]  /*6520*/  IADD3 R32, P1, R28, UR12, RZ ;  /* 0x0000000c1c207c10 */ /* 0x000fe4000ff3e0ff */
[----:B------:R-:W-:Y:S01]  /*6530*/  ISETP.GT.AND P0, PT, R23, 0x8, P2 ;  /* 0x000000081700780c */ /* 0x000fe20001704270 */
[----:B0-----:R-:W-:Y:S01]  /*6540*/  FMUL R39, R82, R7 ;  /* 0x0000000752277220 */ /* 0x001fe20000400000 */
[----:B------:R-:W-:Y:S02]  /*6550*/  IADD3 R34, P2, R30, UR12, RZ ;  /* 0x0000000c1e227c10 */ /* 0x000fe4000ff5e0ff */
[----:B------:R-:W-:Y:S02]  /*6560*/  IADD3.X R33, R29, UR7, RZ, P1, !PT ;  /* 0x000000071d217c10 */ /* 0x000fe40008ffe4ff */
[----:B------:R-:W-:Y:S02]  /*6570*/  IADD3.X R35, R31, UR7, RZ, P2, !PT ;  /* 0x000000071f237c10 */ /* 0x000fe400097fe4ff */
[----:B------:R-:W-:Y:S01]  /*6580*/  ISETP.GT.AND P3, PT, R23, 0x8, P3 ;  /* 0x000000081700780c */ /* 0x000fe20001f64270 */
[----:B------:R0:W-:Y:S01]  /*6590*/  @P6 STG.E desc[UR18][R32.64], R37 ;  /* 0x0000002520006986 */ /* 0x0001e2000c101912 */
[----:B------:R-:W-:-:S02]  /*65a0*/  IADD3 R24, P6, R28, UR23, RZ ;  /* 0x000000171c187c10 */ /* 0x000fc4000ffde0ff */
[----:B------:R-:W-:Y:S01]  /*65b0*/  ISETP.GT.AND P1, PT, R88, 0x78, PT ;  /* 0x000000785800780c */ /* 0x000fe20003f24270 */
[----:B------:R-:W-:Y:S01]  /*65c0*/  @P5 STG.E desc[UR18][R34.64], R81 ;  /* 0x0000005122005986 */ /* 0x000fe2000c101912 */
[----:B-1----:R-:W-:Y:S02]  /*65d0*/  IADD3 R26, P5, R30, UR23, RZ ;  /* 0x000000171e1a7c10 */ /* 0x002fe4000ffbe0ff */
[----:B------:R-:W-:Y:S02]  /*65e0*/  IADD3.X R25, R29, UR21, RZ, P6, !PT ;  /* 0x000000151d197c10 */ /* 0x000fe4000b7fe4ff */
[----:B------:R-:W-:Y:S02]  /*65f0*/  IADD3.X R27, R31, UR21, RZ, P5, !PT ;  /* 0x000000151f1b7c10 */ /* 0x000fe4000affe4ff */
[----:B------:R-:W-:Y:S01]  /*6600*/  ISETP.GT.AND P2, PT, R88, 0x79, PT ;  /* 0x000000795800780c */ /* 0x000fe20003f44270 */
[----:B------:R1:W-:Y:S01]  /*6610*/  @P0 STG.E desc[UR18][R24.64], R39 ;  /* 0x0000002718000986 */ /* 0x0003e2000c101912 */
[C---:B------:R-:W-:Y:S01]  /*6620*/  ISETP.GT.AND P0, PT, R23.reuse, RZ, P1 ;  /* 0x000000ff1700720c */ /* 0x040fe20000f04270 */
[----:B0-----:R-:W-:Y:S01]  /*6630*/  FMUL R37, R86, R7 ;  /* 0x0000000756257220 */ /* 0x001fe20000400000 */
[----:B------:R-:W-:Y:S01]  /*6640*/  ISETP.GT.AND P5, PT, R23, RZ, P2 ;  /* 0x000000ff1700720c */ /* 0x000fe200017a4270 */
[----:B------:R0:W-:Y:S01]  /*6650*/  @P3 STG.E desc[UR18][R26.64], R83 ;  /* 0x000000531a003986 */ /* 0x0001e2000c101912 */
[----:B------:R-:W-:-:S02]  /*6660*/  IADD3 R28, P6, R32, UR12, RZ ;  /* 0x0000000c201c7c10 */ /* 0x000fc4000ffde0ff */
[C---:B------:R-:W-:Y:S02]  /*6670*/  ISETP.GT.AND P1, PT, R23.reuse, 0x8, P1 ;  /* 0x000000081700780c */ /* 0x040fe40000f24270 */
[----:B------:R-:W-:Y:S01]  /*6680*/  ISETP.GT.AND P2, PT, R23, 0x8, P2 ;  /* 0x000000081700780c */ /* 0x000fe20001744270 */
[----:B------:R-:W-:Y:S01]  /*6690*/  FMUL R23, R84, R7 ;  /* 0x0000000754177220 */ /* 0x000fe20000400000 */
[----:B------:R-:W-:Y:S02]  /*66a0*/  IADD3.X R29, R33, UR7, RZ, P6, !PT ;  /* 0x00000007211d7c10 */ /* 0x000fe4000b7fe4ff */
[----:B-1----:R-:W-:Y:S02]  /*66b0*/  IADD3 R24, P3, R34, UR12, RZ ;  /* 0x0000000c22187c10 */ /* 0x002fe4000ff7e0ff */
[----:B------:R-:W-:Y:S01]  /*66c0*/  IADD3 R30, P6, R32, UR23, RZ ;  /* 0x00000017201e7c10 */ /* 0x000fe2000ffde0ff */
[----:B------:R0:W-:Y:S01]  /*66d0*/  @P0 STG.E desc[UR18][R28.64], R23 ;  /* 0x000000171c000986 */ /* 0x0001e2000c101912 */
[----:B------:R-:W-:-:S02]  /*66e0*/  IADD3.X R25, R35, UR7, RZ, P3, !PT ;  /* 0x0000000723197c10 */ /* 0x000fc40009ffe4ff */
[----:B------:R-:W-:Y:S02]  /*66f0*/  IADD3 R32, P3, R34, UR23, RZ ;  /* 0x0000001722207c10 */ /* 0x000fe4000ff7e0ff */
[----:B------:R-:W-:Y:S01]  /*6700*/  IADD3.X R31, R33, UR21, RZ, P6, !PT ;  /* 0x00000015211f7c10 */ /* 0x000fe2000b7fe4ff */
[----:B------:R0:W-:Y:S01]  /*6710*/  @P5 STG.E desc[UR18][R24.64], R85 ;  /* 0x0000005518005986 */ /* 0x0001e2000c101912 */
[----:B------:R-:W-:-:S03]  /*6720*/  IADD3.X R33, R35, UR21, RZ, P3, !PT ;  /* 0x0000001523217c10 */ /* 0x000fc60009ffe4ff */
[----:B------:R0:W-:Y:S04]  /*6730*/  @P1 STG.E desc[UR18][R30.64], R37 ;  /* 0x000000251e001986 */ /* 0x0001e8000c101912 */
[----:B------:R0:W-:Y:S02]  /*6740*/  @P2 STG.E desc[UR18][R32.64], R87 ;  /* 0x0000005720002986 */ /* 0x0001e4000c101912 */
.L_x_153:
[----:B------:R-:W-:Y:S05]  /*6750*/  BSYNC B0 ;  /* 0x0000000000007941 */ /* 0x000fea0003800000 */
.L_x_25:
[----:B------:R-:W-:Y:S01]  /*6760*/  IADD3 R2, P0, R2, UR14, RZ ;  /* 0x0000000e02027c10 */ /* 0x000fe2000ff1e0ff */
[----:B------:R-:W-:Y:S01]  /*6770*/  ULDC.64 UR8, c[0x0][0x750] ;  /* 0x0001d40000087ab9 */ /* 0x000fe20000000a00 */
[----:B0---4-:R-:W-:Y:S01]  /*6780*/  PRMT R24, RZ, 0x7610, R24 ;  /* 0x00007610ff187816 */ /* 0x011fe20000000018 */
[----:B------:R-:W-:Y:S01]  /*6790*/  IMAD.MOV.U32 R23, RZ, RZ, -0x1 ;  /* 0xffffffffff177424 */ /* 0x000fe200078e00ff */
[----:B------:R-:W-:Y:S01]  /*67a0*/  IADD3.X R3, R3, UR4, RZ, P0, !PT ;  /* 0x0000000403037c10 */ /* 0x000fe200087fe4ff */
[----:B------:R-:W-:Y:S01]  /*67b0*/  IMAD.MOV.U32 R89, RZ, RZ, -0x1 ;  /* 0xffffffffff597424 */ /* 0x000fe200078e00ff */
[----:B------:R-:W-:-:S04]  /*67c0*/  ISETP.GE.U32.AND P0, PT, R2, UR8, PT ;  /* 0x0000000802007c0c */ /* 0x000fc8000bf06070 */
[----:B------:R-:W-:-:S13]  /*67d0*/  ISETP.GE.U32.AND.EX P0, PT, R3, UR9, PT, P0 ;  /* 0x0000000903007c0c */ /* 0x000fda000bf06100 */
[----:B------:R-:W-:Y:S05]  /*67e0*/  @P0 BRA `(.L_x_154) ;  /* 0x0000000400440947 */ /* 0x000fea0003800000 */
[----:B------:R-:W0:Y:S01]  /*67f0*/  LDC.64 R28, c[0x0][0x728] ;  /* 0x0001ca00ff1c7b82 */ /* 0x000e220000000a00 */
[----:B---3--:R-:W3:Y:S01]  /*6800*/  S2R R34, SR_CTAID.X ;  /* 0x0000000000227919 */ /* 0x008ee20000002500 */
[----:B------:R-:W-:Y:S02]  /*6810*/  IMAD.MOV.U32 R26, RZ, RZ, R2 ;  /* 0x000000ffff1a7224 */ /* 0x000fe400078e0002 */
[----:B------:R-:W-:Y:S01]  /*6820*/  IMAD.MOV.U32 R27, RZ, RZ, R3 ;  /* 0x000000ffff1b7224 */ /* 0x000fe200078e0003 */
[----:B------:R-:W4:Y:S03]  /*6830*/  S2R R35, SR_CTAID.Y ;  /* 0x0000000000237919 */ /* 0x000f260000002600 */
[----:B------:R-:W1:Y:S08]  /*6840*/  LDC R30, c[0x0][0x730] ;  /* 0x0001cc00ff1e7b82 */ /* 0x000e700000000800 */
[----:B------:R-:W1:Y:S01]  /*6850*/  LDC.64 R32, c[0x0][0x720] ;  /* 0x0001c800ff207b82 */ /* 0x000e620000000a00 */
[----:B0-----:R-:W-:-:S04]  /*6860*/  ISETP.NE.U32.AND P0, PT, R28, RZ, PT ;  /* 0x000000ff1c00720c */ /* 0x001fc80003f05070 */
[----:B------:R-:W-:-:S13]  /*6870*/  ISETP.NE.AND.EX P0, PT, R29, RZ, PT, P0 ;  /* 0x000000ff1d00720c */ /* 0x000fda0003f05300 */
[----:B-1-34-:R-:W-:Y:S05]  /*6880*/  @!P0 BRA `(.L_x_155) ;  /* 0x0000000000288947 */ /* 0x01afea0003800000 */
        /* <DEDUP_REMOVED lines=10> */
.L_x_155:
[----:B------:R-:W0:Y:S01]  /*6930*/  LDC.64 R38, c[0x0][0x740] ;  /* 0x0001d000ff267b82 */ /* 0x000e220000000a00 */
[-CC-:B------:R-:W-:Y:S01]  /*6940*/  SHF.R.U64 R89, R26, R30.reuse, R27.reuse ;  /* 0x0000001e1a597219 */ /* 0x180fe2000000121b */
[----:B------:R-:W-:Y:S01]  /*6950*/  ULDC UR8, c[0x0][0x150] ;  /* 0x0000540000087ab9 */ /* 0x000fe20000000800 */
[----:B------:R-:W-:Y:S02]  /*6960*/  SHF.R.U32.HI R22, RZ, R30, R27 ;  /* 0x0000001eff167219 */ /* 0x000fe4000001161b */
[----:B------:R-:W-:Y:S02]  /*6970*/  IADD3 R25, P0, RZ, -R89, RZ ;  /* 0x80000059ff197210 */ /* 0x000fe40007f1e0ff */
[----:B------:R-:W-:Y:S01]  /*6980*/  I2FP.F32.U32 R27, R34 ;  /* 0x00000022001b7245 */ /* 0x000fe20000201000 */
[----:B------:R-:W1:Y:S02]  /*6990*/  LDC R26, c[0x0][0x718] ;  /* 0x0001c600ff1a7b82 */ /* 0x000e640000000800 */
[----:B------:R-:W-:-:S02]  /*69a0*/  IMAD.X R23, RZ, RZ, ~R22, P0 ;  /* 0x000000ffff177224 */ /* 0x000fc400000e0e16 */
[----:B------:R-:W-:Y:S01]  /*69b0*/  FMUL R27, R27, UR8 ;  /* 0x000000081b1b7c20 */ /* 0x000fe20008400000 */
[----:B------:R-:W-:Y:S01]  /*69c0*/  ULDC UR8, c[0x0][0x154] ;  /* 0x0000550000087ab9 */ /* 0x000fe20000000800 */
[-C--:B------:R-:W-:Y:S02]  /*69d0*/  IMAD R24, R23, R32.reuse, RZ ;  /* 0x0000002017187224 */ /* 0x080fe400078e02ff */
[----:B------:R-:W3:Y:S01]  /*69e0*/  LDC R37, c[0x0][0x708] ;  /* 0x0001c200ff257b82 */ /* 0x000ee20000000800 */
[C---:B------:R-:W-:Y:S01]  /*69f0*/  IMAD.WIDE.U32 R22, R25.reuse, R32, R2 ;  /* 0x0000002019167225 */ /* 0x040fe200078e0002 */
[----:B------:R-:W4:Y:S03]  /*6a00*/  F2I.U32.TRUNC.NTZ R27, R27 ;  /* 0x0000001b001b7305 */ /* 0x000f26000020f000 */
[----:B------:R-:W-:Y:S01]  /*6a10*/  IMAD R25, R25, R33, R24 ;  /* 0x0000002119197224 */ /* 0x000fe200078e0218 */
[----:B------:R-:W-:-:S02]  /*6a20*/  I2FP.F32.U32 R24, R35 ;  /* 0x0000002300187245 */ /* 0x000fc40000201000 */
[----:B------:R-:W2:Y:S01]  /*6a30*/  LDC R36, c[0x0][0x758] ;  /* 0x0001d600ff247b82 */ /* 0x000ea20000000800 */
[----:B------:R-:W-:Y:S01]  /*6a40*/  IMAD.IADD R23, R23, 0x1, R25 ;  /* 0x0000000117177824 */ /* 0x000fe200078e0219 */
[----:B0-----:R-:W-:Y:S01]  /*6a50*/  ISETP.NE.U32.AND P0, PT, R38, RZ, PT ;  /* 0x000000ff2600720c */ /* 0x001fe20003f05070 */
[----:B------:R-:W-:-:S03]  /*6a60*/  FMUL R24, R24, UR8 ;  /* 0x0000000818187c20 */ /* 0x000fc60008400000 */
[----:B------:R-:W-:Y:S01]  /*6a70*/  ISETP.NE.AND.EX P0, PT, R39, RZ, PT, P0 ;  /* 0x000000ff2700720c */ /* 0x000fe20003f05300 */
[----:B------:R0:W0:Y:S01]  /*6a80*/  F2I.U32.TRUNC.NTZ R30, R24 ;  /* 0x00000018001e7305 */ /* 0x000022000020f000 */
[----:B------:R-:W0:Y:S01]  /*6a90*/  LDC R29, c[0x0][0x144] ;  /* 0x00005100ff1d7b82 */ /* 0x000e220000000800 */
[-C--:B-1----:R-:W-:Y:S01]  /*6aa0*/  SHF.R.U64 R31, R22, R26.reuse, R23 ;  /* 0x0000001a161f7219 */ /* 0x082fe20000001217 */
[----:B----4-:R-:W-:Y:S01]  /*6ab0*/  IMAD.MOV R27, RZ, RZ, -R27 ;  /* 0x000000ffff1b7224 */ /* 0x010fe200078e0a1b */
[----:B------:R-:W-:-:S05]  /*6ac0*/  SHF.R.U32.HI R22, RZ, R26, R23 ;  /* 0x0000001aff167219 */ /* 0x000fca0000011617 */
[----:B------:R-:W1:Y:S01]  /*6ad0*/  LDC R32, c[0x0][0x148] ;  /* 0x00005200ff207b82 */ /* 0x000e620000000800 */
[-CC-:B---3--:R-:W-:Y:S02]  /*6ae0*/  SHF.R.U64 R28, R31, R37.reuse, R22.reuse ;  /* 0x000000251f1c7219 */ /* 0x188fe40000001216 */
[----:B------:R-:W-:-:S05]  /*6af0*/  SHF.R.U32.HI R23, RZ, R37, R22 ;  /* 0x00000025ff177219 */ /* 0x000fca0000011616 */
[----:B------:R-:W3:Y:S01]  /*6b00*/  LDC R40, c[0x0][0x748] ;  /* 0x0001d200ff287b82 */ /* 0x000ee20000000800 */
[-CC-:B--2---:R-:W-:Y:S02]  /*6b10*/  SHF.R.U64 R33, R28, R36.reuse, R23.reuse ;  /* 0x000000241c217219 */ /* 0x184fe40000001217 */
[----:B------:R-:W-:-:S03]  /*6b20*/  SHF.R.U32.HI R23, RZ, R36, R23 ;  /* 0x00000024ff177219 */ /* 0x000fc60000011617 */
[----:B------:R-:W-:Y:S02]  /*6b30*/  IMAD.MOV.U32 R22, RZ, RZ, R33 ;  /* 0x000000ffff167224 */ /* 0x000fe400078e0021 */
[----:B------:R-:W2:Y:S01]  /*6b40*/  LDC R41, c[0x0][0x738] ;  /* 0x0001ce00ff297b82 */ /* 0x000ea20000000800 */
[----:B0-----:R-:W-:-:S07]  /*6b50*/  IMAD R37, R29, R27, R34 ;  /* 0x0000001b1d257224 */ /* 0x001fce00078e0222 */
[----:B------:R-:W0:Y:S08]  /*6b60*/  LDC R42, c[0x0][0x710] ;  /* 0x0001c400ff2a7b82 */ /* 0x000e300000000800 */
[----:B------:R-:W4:Y:S01]  /*6b70*/  LDC R43, c[0x0][0x700] ;  /* 0x0001c000ff2b7b82 */ /* 0x000f220000000800 */
[----:B-1----:R-:W-:Y:S05]  /*6b80*/  @!P0 BRA `(.L_x_156) ;  /* 0x0000000000288947 */ /* 0x002fea0003800000 */
[----:B------:R-:W1:Y:S02]  /*6b90*/  LDC R22, c[0x0][0x74c] ;  /* 0x0001d300ff167b82 */ /* 0x000e640000000800 */
[----:B-1----:R-:W-:-:S05]  /*6ba0*/  IADD3 R27, P0, R33, R22, RZ ;  /* 0x00000016211b7210 */ /* 0x002fca0007f1e0ff */
        /* <DEDUP_REMOVED lines=8> */
.L_x_156:
[----:B---3--:R-:W-:Y:S01]  /*6c30*/  SHF.R.U64 R22, R22, R40, R23 ;  /* 0x0000002816167219 */ /* 0x008fe20000001217 */
[----:B------:R-:W-:Y:S01]  /*6c40*/  IMAD.MOV R30, RZ, RZ, -R30 ;  /* 0x000000ffff1e7224 */ /* 0x000fe200078e0a1e */
[----:B------:R-:W-:Y:S02]  /*6c50*/  LOP3.LUT R23, R28, R15, RZ, 0xc0, !PT ;  /* 0x0000000f1c177212 */ /* 0x000fe400078ec0ff */
[----:B------:R-:W-:Y:S01]  /*6c60*/  LOP3.LUT R26, R31, R16, RZ, 0xc0, !PT ;  /* 0x000000101f1a7212 */ /* 0x000fe200078ec0ff */
[----:B------:R-:W-:Y:S02]  /*6c70*/  IMAD.MOV R24, RZ, RZ, -R22 ;  /* 0x000000ffff187224 */ /* 0x000fe400078e0a16 */
[----:B------:R-:W-:Y:S02]  /*6c80*/  IMAD R22, R8, R22, R23 ;  /* 0x0000001608167224 */ /* 0x000fe400078e0217 */
[----:B------:R-:W-:Y:S02]  /*6c90*/  @P4 IMAD R37, R32, R30, R35 ;  /* 0x0000001e20254224 */ /* 0x000fe400078e0223 */
[----:B--2---:R-:W-:-:S02]  /*6ca0*/  IMAD R23, R24, R41, R33 ;  /* 0x0000002918177224 */ /* 0x004fc400078e0221 */
[----:B0-----:R-:W-:Y:S02]  /*6cb0*/  IMAD R22, R22, R42, R37 ;  /* 0x0000002a16167224 */ /* 0x001fe400078e0225 */
[----:B----4-:R-:W-:Y:S02]  /*6cc0*/  IMAD R25, R23, R43, R26 ;  /* 0x0000002b17197224 */ /* 0x010fe400078e021a */
[----:B------:R-:W-:-:S03]  /*6cd0*/  IMAD.MOV.U32 R24, RZ, RZ, 0x1 ;  /* 0x00000001ff187424 */ /* 0x000fc600078e00ff */
[----:B------:R-:W-:Y:S02]  /*6ce0*/  SEL R23, R25, R22, !P4 ;  /* 0x0000001619177207 */ /* 0x000fe40006000000 */
[----:B------:R-:W-:-:S07]  /*6cf0*/  SEL R22, R22, R25, !P4 ;  /* 0x0000001916167207 */ /* 0x000fce0006000000 */
.L_x_154:
[----:B------:R-:W-:Y:S01]  /*6d00*/  IMAD.IADD R19, R18, 0x1, R19 ;  /* 0x0000000112137824 */ /* 0x000fe200078e0213 */
[----:B------:R-:W-:-:S04]  /*6d10*/  LOP3.LUT P2, RZ, R24, 0xff, RZ, 0xc0, !PT ;  /* 0x000000ff18ff7812 */ /* 0x000fc8000784c0ff */
[----:B------:R-:W-:Y:S02]  /*6d20*/  SHF.R.U32.HI R25, RZ, 0x2, R19 ;  /* 0x00000002ff197819 */ /* 0x000fe40000011613 */
[----:B------:R-:W-:Y:S02]  /*6d30*/  ISETP.GT.U32.AND P0, PT, R19, 0x3, PT ;  /* 0x000000031300780c */ /* 0x000fe40003f04070 */
[----:B------:R-:W-:Y:S02]  /*6d40*/  LOP3.LUT R25, R25, 0x1, RZ, 0xc0, !PT ;  /* 0x0000000119197812 */ /* 0x000fe400078ec0ff */
[----:B------:R-:W-:Y:S02]  /*6d50*/  ISETP.LT.U32.AND P0, PT, R18, 0x4, P0 ;  /* 0x000000041200780c */ /* 0x000fe40000701070 */
[----:B------:R-:W-:Y:S02]  /*6d60*/  ISETP.NE.U32.AND P1, PT, R25, 0x1, PT ;  /* 0x000000011900780c */ /* 0x000fe40003f25070 */
[----:B------:R-:W-:-:S02]  /*6d70*/  SEL R25, RZ, 0x1, !P0 ;  /* 0x00000001ff197807 */ /* 0x000fc40004000000 */
[----:B------:R-:W-:Y:S02]  /*6d80*/  ISETP.GT.U32.AND P1, PT, R18, 0x3, !P1 ;  /* 0x000000031200780c */ /* 0x000fe40004f24070 */
[----:B------:R-:W-:Y:S02]  /*6d90*/  LOP3.LUT R19, R19, 0x3, RZ, 0xc0, !PT ;  /* 0x0000000313137812 */ /* 0x000fe400078ec0ff */
[----:B------:R-:W-:-:S04]  /*6da0*/  SEL R24, RZ, 0x1, !P1 ;  /* 0x00000001ff187807 */ /* 0x000fc80004800000 */
[----:B------:R-:W-:Y:S01]  /*6db0*/  LOP3.LUT R20, R24, R20, R25, 0x96, !PT ;  /* 0x0000001418147212 */ /* 0x000fe200078e9619 */
[----:B------:R-:W-:Y:S06]  /*6dc0*/  @P2 BRA `(.L_x_157) ;  /* 0xffffffa400d02947 */ /* 0x000fec000383ffff */
[----:B------:R-:W-:Y:S05]  /*6dd0*/  EXIT ;  /* 0x000000000000794d */ /* 0x000fea0003800000 */
.L_x_7:
        /* <DEDUP_REMOVED lines=26> */
.L_x_159:
[----:B------:R-:W0:Y:S01]  /*6f80*/  LDC.64 R26, c[0x0][0x740] ;  /* 0x0001d000ff1a7b82 */ /* 0x000e220000000a00 */
[-CC-:B------:R-:W-:Y:S01]  /*6f90*/  SHF.R.U64 R12, R16, R6.reuse, R17.reuse ;  /* 0x00000006100c7219 */ /* 0x180fe20000001211 */
[----:B------:R-:W-:Y:S01]  /*6fa0*/  IMAD.MOV.U32 R28, RZ, RZ, 0x1 ;  /* 0x00000001ff1c7424 */ /* 0x000fe200078e00ff */
[----:B------:R-:W-:Y:S02]  /*6fb0*/  SHF.R.U32.HI R4, RZ, R6, R17 ;  /* 0x00000006ff047219 */ /* 0x000fe40000011611 */
[----:B------:R-:W-:-:S03]  /*6fc0*/  IADD3 R15, P0, RZ, -R12, RZ ;  /* 0x8000000cff0f7210 */ /* 0x000fc60007f1e0ff */
[----:B------:R-:W1:Y:S02]  /*6fd0*/  LDC R14, c[0x0][0x718] ;  /* 0x0001c600ff0e7b82 */ /* 0x000e640000000800 */
[----:B------:R-:W-:-:S04]  /*6fe0*/  IMAD.X R5, RZ, RZ, ~R4, P0 ;  /* 0x000000ffff057224 */ /* 0x000fc800000e0e04 */
[-C--:B------:R-:W-:Y:S02]  /*6ff0*/  IMAD R6, R5, R22.reuse, RZ ;  /* 0x0000001605067224 */ /* 0x080fe400078e02ff */
[----:B------:R-:W2:Y:S01]  /*7000*/  LDC R16, c[0x0][0x708] ;  /* 0x0001c200ff107b82 */ /* 0x000ea20000000800 */
[----:B------:R-:W-:-:S04]  /*7010*/  IMAD.WIDE.U32 R4, R15, R22, R2 ;  /* 0x000000160f047225 */ /* 0x000fc800078e0002 */
[----:B------:R-:W-:-:S03]  /*7020*/  IMAD R15, R15, R23, R6 ;  /* 0x000000170f0f7224 */ /* 0x000fc600078e0206 */
[----:B------:R-:W3:Y:S01]  /*7030*/  LDC R25, c[0x0][0x758] ;  /* 0x0001d600ff197b82 */ /* 0x000ee20000000800 */
[----:B------:R-:W-:Y:S01]  /*7040*/  IMAD.IADD R5, R5, 0x1, R15 ;  /* 0x0000000105057824 */ /* 0x000fe200078e020f */
[----:B0-----:R-:W-:-:S04]  /*7050*/  ISETP.NE.U32.AND P0, PT, R26, RZ, PT ;  /* 0x000000ff1a00720c */ /* 0x001fc80003f05070 */
[----:B------:R-:W-:Y:S02]  /*7060*/  ISETP.NE.AND.EX P0, PT, R27, RZ, PT, P0 ;  /* 0x000000ff1b00720c */ /* 0x000fe40003f05300 */
[----:B------:R-:W0:Y:S01]  /*7070*/  LDC R22, c[0x0][0x700] ;  /* 0x0001c000ff167b82 */ /* 0x000e220000000800 */
[-CC-:B-1----:R-:W-:Y:S02]  /*7080*/  SHF.R.U64 R6, R4, R14.reuse, R5.reuse ;  /* 0x0000000e04067219 */ /* 0x182fe40000001205 */
[----:B------:R-:W-:Y:S01]  /*7090*/  SHF.R.U32.HI R5, RZ, R14, R5 ;  /* 0x0000000eff057219 */ /* 0x000fe20000011605 */
[----:B------:R-:W-:-:S04]  /*70a0*/  IMAD.MOV.U32 R14, RZ, RZ, -0x1 ;  /* 0xffffffffff0e7424 */ /* 0x000fc800078e00ff */
[----:B------:R-:W1:Y:S01]  /*70b0*/  LDC R23, c[0x0][0x748] ;  /* 0x0001d200ff177b82 */ /* 0x000e620000000800 */
[-CC-:B--2---:R-:W-:Y:S02]  /*70c0*/  SHF.R.U64 R21, R6, R16.reuse, R5.reuse ;  /* 0x0000001006157219 */ /* 0x184fe40000001205 */
[----:B------:R-:W-:-:S05]  /*70d0*/  SHF.R.U32.HI R4, RZ, R16, R5 ;  /* 0x00000010ff047219 */ /* 0x000fca0000011605 */
        /* <DEDUP_REMOVED lines=18> */
.L_x_160:
[----:B-1----:R-:W-:Y:S01]  /*7200*/  SHF.R.U64 R5, R4, R23, R5 ;  /* 0x0000001704057219 */ /* 0x002fe20000001205 */
[----:B0-----:R-:W-:Y:S01]  /*7210*/  VIADD R15, R22, 0xffffffff ;  /* 0xffffffff160f7836 */ /* 0x001fe20000000000 */
[----:B------:R-:W-:Y:S01]  /*7220*/  SHF.L.U32 R28, R28, R25, RZ ;  /* 0x000000191c1c7219 */ /* 0x000fe200000006ff */
[----:B------:R-:W-:Y:S01]  /*7230*/  @P4 IMAD R9, R13, R20, R10 ;  /* 0x000000140d094224 */ /* 0x000fe200078e020a */
[----:B------:R-:W-:Y:S01]  /*7240*/  LOP3.LUT R4, R21, R30, RZ, 0xc0, !PT ;  /* 0x0000001e15047212 */ /* 0x000fe200078ec0ff */
[----:B------:R-:W-:Y:S01]  /*7250*/  IMAD.MOV R11, RZ, RZ, -R5 ;  /* 0x000000ffff0b7224 */ /* 0x000fe200078e0a05 */
[----:B------:R-:W-:Y:S01]  /*7260*/  LOP3.LUT R6, R6, R15, RZ, 0xc0, !PT ;  /* 0x0000000f06067212 */ /* 0x000fe200078ec0ff */
[----:B------:R-:W-:Y:S02]  /*7270*/  IMAD.MOV.U32 R10, RZ, RZ, 0x1 ;  /* 0x00000001ff0a7424 */ /* 0x000fe400078e00ff */
[----:B------:R-:W-:Y:S02]  /*7280*/  IMAD R4, R28, R5, R4 ;  /* 0x000000051c047224 */ /* 0x000fe400078e0204 */
[----:B--2---:R-:W-:-:S02]  /*7290*/  IMAD R5, R11, R24, R18 ;  /* 0x000000180b057224 */ /* 0x004fc400078e0212 */
[----:B---3--:R-:W-:Y:S02]  /*72a0*/  IMAD R4, R4, R29, R9 ;  /* 0x0000001d04047224 */ /* 0x008fe400078e0209 */
[--C-:B------:R-:W-:Y:S01]  /*72b0*/  IMAD R9, R5, R22, R6.reuse ;  /* 0x0000001605097224 */ /* 0x100fe200078e0206 */
[----:B------:R-:W-:Y:S01]  /*72c0*/  PRMT R6, R10, 0x7610, R6 ;  /* 0x000076100a067816 */ /* 0x000fe20000000006 */
[----:B------:R-:W-:-:S03]  /*72d0*/  IMAD.MOV.U32 R16, RZ, RZ, R12 ;  /* 0x000000ffff107224 */ /* 0x000fc600078e000c */
[----:B------:R-:W-:Y:S02]  /*72e0*/  SEL R5, R9, R4, !P4 ;  /* 0x0000000409057207 */ /* 0x000fe40006000000 */
[----:B------:R-:W-:-:S07]  /*72f0*/  SEL R4, R4, R9, !P4 ;  /* 0x0000000904047207 */ /* 0x000fce0006000000 */
.L_x_158:
[----:B------:R-:W-:-:S08]  /*7300*/  NOP ;  /* 0x0000000000007918 */ /* 0x000fd00000000000 */
[----:B------:R-:W0:-:S00]  /*7310*/  USETMAXREG.DEALLOC.CTAPOOL 0x28 ;  /* 0x00000028000079c8 */ /* 0x000e0000080e0500 */
[----:B0-----:R-:W-:-:S13]  /*7320*/  ISETP.NE.AND P0, PT, R7, RZ, PT ;  /* 0x000000ff0700720c */ /* 0x001fda0003f05270 */
[----:B------:R-:W-:Y:S05]  /*7330*/  @P0 EXIT ;  /* 0x000000000000094d */ /* 0x000fea0003800000 */
[----:B------:R-:W-:Y:S01]  /*7340*/  LOP3.LUT P0, RZ, R6, 0xff, RZ, 0xc0, !PT ;  /* 0x000000ff06ff7812 */ /* 0x000fe2000780c0ff */
[----:B------:R-:W-:Y:S02]  /*7350*/  IMAD.MOV.U32 R15, RZ, RZ, 0x1 ;  /* 0x00000001ff0f7424 */ /* 0x000fe400078e00ff */
[----:B------:R-:W-:-:S10]  /*7360*/  IMAD.MOV.U32 R14, RZ, RZ, RZ ;  /* 0x000000ffff0e7224 */ /* 0x000fd400078e00ff */
[----:B------:R-:W-:Y:S05]  /*7370*/  @!P0 BRA `(.L_x_161) ;  /* 0x0000000c00748947 */ /* 0x000fea0003800000 */
[----:B------:R-:W0:Y:S01]  /*7380*/  LDC R6, c[0x0][0x28c] ;  /* 0x0000a300ff067b82 */ /* 0x000e220000000800 */
[----:B------:R-:W1:Y:S01]  /*7390*/  S2R R12, SR_CgaCtaId ;  /* 0x00000000000c7919 */ /* 0x000e620000008800 */
[----:B------:R-:W-:Y:S01]  /*73a0*/  ULDC UR6, c[0x0][0x758] ;  /* 0x0001d60000067ab9 */ /* 0x000fe20000000800 */
[----:B------:R-:W-:Y:S01]  /*73b0*/  UMOV UR7, 0xffffffff ;  /* 0xffffffff00077882 */ /* 0x000fe20000000000 */
[----:B------:R-:W-:Y:S01]  /*73c0*/  BSSY B0, `(.L_x_161) ;  /* 0x00000d8000007945 */ /* 0x000fe20003800000 */
[----:B------:R-:W-:Y:S01]  /*73d0*/  USHF.L.U32 UR7, UR7, UR6, URZ ;  /* 0x0000000607077299 */ /* 0x000fe2000800063f */
[----:B------:R-:W-:Y:S01]  /*73e0*/  IMAD.MOV.U32 R11, RZ, RZ, 0x1 ;  /* 0x00000001ff0b7424 */ /* 0x000fe200078e00ff */
[----:B------:R-:W-:Y:S01]  /*73f0*/  LOP3.LUT R17, R0, 0x2, RZ, 0xfc, !PT ;  /* 0x0000000200117812 */ /* 0x000fe200078efcff */
[----:B------:R-:W-:Y:S01]  /*7400*/  IMAD.MOV.U32 R15, RZ, RZ, 0x1 ;  /* 0x00000001ff0f7424 */ /* 0x000fe200078e00ff */
[----:B------:R-:W-:Y:S01]  /*7410*/  ULDC UR5, c[0x0][0x700] ;  /* 0x0001c00000057ab9 */ /* 0x000fe20000000800 */
[----:B------:R-:W-:Y:S01]  /*7420*/  IMAD.MOV.U32 R14, RZ, RZ, RZ ;  /* 0x000000ffff0e7224 */ /* 0x000fe200078e00ff */
[----:B------:R-:W-:Y:S01]  /*7430*/  UMOV UR8, 0x1 ;  /* 0x0000000100087882 */ /* 0x000fe20000000000 */
[----:B------:R-:W-:-:S02]  /*7440*/  UIADD3 UR5, UR5, -0x1, URZ ;  /* 0xffffffff05057890 */ /* 0x000fc4000fffe03f */
[----:B------:R-:W-:Y:S02]  /*7450*/  USHF.L.U32 UR6, UR8, UR6, URZ ;  /* 0x0000000608067299 */ /* 0x000fe4000800063f */
[----:B------:R-:W-:Y:S01]  /*7460*/  ULOP3.LUT UR7, URZ, UR7, URZ, 0x33, !UPT ;  /* 0x000000073f077292 */ /* 0x000fe2000f8e333f */
[----:B------:R-:W-:Y:S01]  /*7470*/  ULDC.64 UR42, c[0x0][0x198] ;  /* 0x00006600002a7ab9 */ /* 0x000fe20000000a00 */
[----:B0-----:R-:W-:-:S05]  /*7480*/  VIADD R6, R6, 0x7f ;  /* 0x0000007f06067836 */ /* 0x001fca0000000000 */
[----:B------:R-:W-:-:S04]  /*7490*/  SHF.R.S32.HI R7, RZ, 0x1f, R6 ;  /* 0x0000001fff077819 */ /* 0x000fc80000011406 */
[----:B------:R-:W-:Y:S01]  /*74a0*/  LEA.HI R7, R7, R6, RZ, 0x7 ;  /* 0x0000000607077211 */ /* 0x000fe200078f38ff */
[C---:B-1----:R-:W-:Y:S02]  /*74b0*/  IMAD.SHL.U32 R10, R12.reuse, 0x40, RZ ;  /* 0x000000400c0a7824 */ /* 0x042fe400078e00ff */
[----:B------:R-:W-:Y:S01]  /*74c0*/  IMAD.SHL.U32 R12, R12, 0x1000, RZ ;  /* 0x000010000c0c7824 */ /* 0x000fe200078e00ff */
[----:B------:R-:W-:Y:S02]  /*74d0*/  SHF.R.S32.HI R13, RZ, 0x7, R7 ;  /* 0x00000007ff0d7819 */ /* 0x000fe40000011407 */
[----:B------:R-:W-:-:S03]  /*74e0*/  LOP3.LUT R10, R10, 0x40, RZ, 0xc0, !PT ;  /* 0x000000400a0a7812 */ /* 0x000fc600078ec0ff */
[----:B------:R-:W-:-:S07]  /*74f0*/  VIADD R9, R13, 0x1 ;  /* 0x000000010d097836 */ /* 0x000fce0000000000 */
.L_x_172:
[----:B------:R-:W-:-:S03]  /*7500*/  UMOV UR8, 0xffffffff ;  /* 0xffffffff00087882 */ /* 0x000fc60000000000 */
[----:B------:R-:W-:Y:S05]  /*7510*/  BRA.DIV UR8, `(.L_x_162) ;  /* 0x0000000e08e47947 */ /* 0x000fea000b800000 */
[----:B------:R-:W-:-:S13]  /*7520*/  ELECT P0, URZ, PT ;  /* 0x00000000003f782f */ /* 0x000fda0003800000 */
.L_x_183:
[----:B------:R-:W0:Y:S01]  /*7530*/  LDC R6, c[0x0][0x28c] ;  /* 0x0000a300ff067b82 */ /* 0x000e220000000800 */
[----:B------:R-:W-:Y:S01]  /*7540*/  BSSY B1, `(.L_x_163) ;  /* 0x000004d000017945 */ /* 0x000fe20003800000 */
[----:B0-----:R-:W-:-:S13]  /*7550*/  ISETP.LT.OR P0, PT, R6, 0x1, !P0 ;  /* 0x000000010600780c */ /* 0x001fda0004701670 */
[----:B------:R-:W-:Y:S05]  /*7560*/  @P0 BRA `(.L_x_164) ;  /* 0x0000000400280947 */ /* 0x000fea0003800000 */
[C---:B------:R-:W-:Y:S02]  /*7570*/  IMAD.SHL.U32 R23, R4.reuse, 0x100, RZ ;  /* 0x0000010004177824 */ /* 0x040fe400078e00ff */
[----:B------:R-:W-:Y:S02]  /*7580*/  IMAD.SHL.U32 R20, R4, 0x80, RZ ;  /* 0x0000008004147824 */ /* 0x000fe400078e00ff */
[----:B------:R-:W-:Y:S02]  /*7590*/  IMAD R5, R5, 0x80, R10 ;  /* 0x0000008005057824 */ /* 0x000fe400078e020a */
[----:B------:R-:W-:Y:S02]  /*75a0*/  IMAD.MOV.U32 R24, RZ, RZ, RZ ;  /* 0x000000ffff187224 */ /* 0x000fe400078e00ff */
[----:B------:R-:W-:Y:S02]  /*75b0*/  IMAD.MOV.U32 R25, RZ, RZ, 0x40 ;  /* 0x00000040ff197424 */ /* 0x000fe400078e00ff */
[----:B------:R-:W-:-:S02]  /*75c0*/  IMAD.MOV.U32 R4, RZ, RZ, R9 ;  /* 0x000000ffff047224 */ /* 0x000fc400078e0009 */
[----:B------:R-:W-:Y:S02]  /*75d0*/  IMAD.MOV.U32 R6, RZ, RZ, R15 ;  /* 0x000000ffff067224 */ /* 0x000fe400078e000f */
[----:B------:R-:W-:Y:S02]  /*75e0*/  IMAD.MOV.U32 R7, RZ, RZ, R14 ;  /* 0x000000ffff077224 */ /* 0x000fe400078e000e */
[----:B------:R-:W-:-:S07]  /*75f0*/  IMAD.MOV.U32 R26, RZ, RZ, RZ ;  /* 0x000000ffff1a7224 */ /* 0x000fce00078e00ff */
.L_x_167:
[----:B------:R-:W0:Y:S01]  /*7600*/  S2R R19, SR_CgaCtaId ;  /* 0x0000000000137919 */ /* 0x000e220000008800 */
[----:B------:R-:W-:Y:S02]  /*7610*/  MOV R18, 0x400 ;  /* 0x0000040000127802 */ /* 0x000fe40000000f00 */
[----:B------:R-:W-:Y:S02]  /*7620*/  ISETP.NE.AND P1, PT, R8, RZ, PT ;  /* 0x000000ff0800720c */ /* 0x000fe40003f25270 */
[----:B0-----:R-:W-:Y:S02]  /*7630*/  LEA R22, R19, R18, 0x18 ;  /* 0x0000001213167211 */ /* 0x001fe400078ec0ff */
[----:B------:R-:W-:-:S09]  /*7640*/  SHF.L.U32 R18, R6, 0x1f, RZ ;  /* 0x0000001f06127819 */ /* 0x000fd200000006ff */
[----:B------:R-:W0:Y:S01]  /*7650*/  @!P1 LDC R19, c[0x0][0x640] ;  /* 0x00019000ff139b82 */ /* 0x000e220000000800 */
[----:B------:R-:W-:-:S04]  /*7660*/  IMAD R21, R7, 0x8, R22 ;  /* 0x0000000807157824 */ /* 0x000fc800078e0216 */
[----:B------:R-:W1:Y:S02]  /*7670*/  SYNCS.PHASECHK.TRANS64.TRYWAIT P0, [R21+URZ+0x20], R18 ;  /* 0x00002012150075a7 */ /* 0x000e64000800017f */
[----:B-1----:R-:W-:Y:S05]  /*7680*/  @!P0 BRA `(.L_x_165) ;  /* 0x0000000c00a88947 */ /* 0x002fea0003800000 */
.L_x_184:
[----:B-1----:R-:W-:Y:S01]  /*7690*/  PRMT R18, R17, 0x9910, RZ ;  /* 0x0000991011127816 */ /* 0x002fe200000000ff */
[----:B0-----:R0:W-:Y:S03]  /*76a0*/  @!P1 SYNCS.ARRIVE.TRANS64 RZ, [R21+URZ], R19 ;  /* 0x0000001315ff99a7 */ /* 0x0011e6000800003f */
[----:B------:R-:W-:-:S13]  /*76b0*/  ISETP.NE.AND P0, PT, R18, 0x2, PT ;  /* 0x000000021200780c */ /* 0x000fda0003f05270 */
[----:B0-----:R-:W-:Y:S05]  /*76c0*/  @P0 BRA `(.L_x_166) ;  /* 0x0000000000040947 */ /* 0x001fea0003800000 */
[----:B------:R-:W-:Y:S01]  /*76d0*/  BPT.TRAP 0x1 ;  /* 0x000000040000795c */ /* 0x000fe20000300000 */
.L_x_166:
[----:B------:R-:W-:Y:S01]  /*76e0*/  IMAD.SHL.U32 R19, R7, 0x4000, RZ ;  /* 0x0000400007137824 */ /* 0x000fe200078e00ff */
[----:B------:R-:W-:Y:S01]  /*76f0*/  R2UR UR10, R25 ;  /* 0x00000000190a72ca */ /* 0x000fe200000e0000 */
[----:B------:R-:W-:Y:S01]  /*7700*/  IMAD R27, R7, 0x800, R22 ;  /* 0x00000800071b7824 */ /* 0x000fe200078e0216 */
[----:B------:R-:W-:Y:S01]  /*7710*/  R2UR UR33, R21 ;  /* 0x00000000152172ca */ /* 0x000fe200000e0000 */
[----:B------:R-:W-:Y:S01]  /*7720*/  VIADD R4, R4, 0xffffffff ;  /* 0xffffffff04047836 */ /* 0x000fe20000000000 */
[----:B------:R-:W-:Y:S01]  /*7730*/  LOP3.LUT R18, R19, 0x1000, R12, 0xf8, !PT ;  /* 0x0000100013127812 */ /* 0x000fe200078ef80c */
[----:B------:R-:W-:Y:S01]  /*7740*/  UIADD3 UR22, UP0, UR42, 0xf0, URZ ;  /* 0x000000f02a167890 */ /* 0x000fe2000ff1e03f */
[----:B------:R-:W-:Y:S01]  /*7750*/  R2UR UR24, R27 ;  /* 0x000000001b1872ca */ /* 0x000fe200000e0000 */
[----:B------:R-:W-:Y:S01]  /*7760*/  UIADD3 UR30, UP1, UR42, 0x1f0, URZ ;  /* 0x000001f02a1e7890 */ /* 0x000fe2000ff3e03f */
[----:B------:R-:W-:Y:S01]  /*7770*/  IADD3 R19, R22, 0x100, R19 ;  /* 0x0000010016137810 */ /* 0x000fe20007ffe013 */
[----:B------:R-:W-:Y:S01]  /*7780*/  IMAD R18, R18, 0x2, R22 ;  /* 0x0000000212127824 */ /* 0x000fe200078e0216 */
[----:B------:R-:W-:Y:S01]  /*7790*/  R2UR UR36, R16 ;  /* 0x00000000102472ca */ /* 0x000fe200000e0000 */
[----:B------:R-:W-:Y:S01]  /*77a0*/  UIADD3 UR38, UP2, UR42, 0x2f0, URZ ;  /* 0x000002f02a267890 */ /* 0x000fe2000ff5e03f */
[----:B------:R-:W-:Y:S01]  /*77b0*/  R2UR UR32, R19 ;  /* 0x00000000132072ca */ /* 0x000fe200000e0000 */
[----:B------:R-:W-:Y:S01]  /*77c0*/  UIADD3.X UR23, URZ, UR43, URZ, UP0, !UPT ;  /* 0x0000002b3f177290 */ /* 0x000fe200087fe43f */
[----:B------:R-:W-:Y:S01]  /*77d0*/  R2UR UR8, R18 ;  /* 0x00000000120872ca */ /* 0x000fe200000e0000 */
[----:B------:R-:W-:Y:S01]  /*77e0*/  UIADD3.X UR31, URZ, UR43, URZ, UP1, !UPT ;  /* 0x0000002b3f1f7290 */ /* 0x000fe20008ffe43f */
[----:B------:R-:W-:Y:S01]  /*77f0*/  R2UR UR34, R24 ;  /* 0x00000000182272ca */ /* 0x000fe200000e0000 */
[----:B------:R-:W-:Y:S01]  /*7800*/  UIADD3 UR18, UR10, -0x40, URZ ;  /* 0xffffffc00a127890 */ /* 0x000fe2000fffe03f */
[----:B------:R-:W-:Y:S01]  /*7810*/  R2UR UR35, R20 ;  /* 0x00000000142372ca */ /* 0x000fe200000e0000 */
[----:B------:R-:W-:Y:S01]  /*7820*/  UIADD3 UR24, UR24, 0x30100, URZ ;  /* 0x0003010018187890 */ /* 0x000fe2000fffe03f */
[----:B------:R-:W-:Y:S01]  /*7830*/  R2UR UR26, R23 ;  /* 0x00000000171a72ca */ /* 0x000fe200000e0000 */
[----:B------:R-:W-:Y:S01]  /*7840*/  UIADD3.X UR39, URZ, UR43, URZ, UP2, !UPT ;  /* 0x0000002b3f277290 */ /* 0x000fe200097fe43f */
[----:B------:R-:W-:Y:S01]  /*7850*/  R2UR UR27, R26 ;  /* 0x000000001a1b72ca */ /* 0x000fe200000e0000 */
[----:B------:R-:W-:Y:S01]  /*7860*/  VIADD R7, R7, 0x1 ;  /* 0x0000000107077836 */ /* 0x000fe20000000000 */
[----:B------:R-:W-:Y:S01]  /*7870*/  R2UR UR19, R5 ;  /* 0x00000000051372ca */ /* 0x000fe200000e0000 */
[----:B------:R-:W-:Y:S01]  /*7880*/  UMOV UR40, 0x0 ;  /* 0x0000000000287882 */ /* 0x000fe20000000000 */
[----:B------:R-:W-:Y:S01]  /*7890*/  ISETP.GT.AND P1, PT, R4, 0x1, PT ;  /* 0x000000010400780c */ /* 0x000fe20003f24270 */
[----:B------:R-:W-:Y:S01]  /*78a0*/  UIADD3 UR16, UR8, 0x10100, URZ ;  /* 0x0001010008107890 */ /* 0x000fe2000fffe03f */
[----:B------:R-:W-:Y:S01]  /*78b0*/  ISETP.NE.AND P0, PT, R7, 0x4, PT ;  /* 0x000000040700780c */ /* 0x000fe20003f05270 */
[----:B------:R-:W-:Y:S01]  /*78c0*/  UIADD3 UR8, UR8, 0x14100, URZ ;  /* 0x0001410008087890 */ /* 0x000fe2000fffe03f */
[----:B------:R-:W-:Y:S01]  /*78d0*/  VIADD R26, R26, 0x1 ;  /* 0x000000011a1a7836 */ /* 0x000fe20000000000 */
[----:B------:R-:W-:Y:S01]  /*78e0*/  UMOV UR41, 0x10000000 ;  /* 0x1000000000297882 */ /* 0x000fe20000000000 */
[----:B------:R-:W-:Y:S01]  /*78f0*/  UMOV UR25, UR33 ;  /* 0x0000002100197c82 */ /* 0x000fe20008000000 */
[----:B------:R-:W-:Y:S01]  /*7900*/  UMOV UR28, UR36 ;  /* 0x00000024001c7c82 */ /* 0x000fe20008000000 */
[----:B------:R-:W-:Y:S01]  /*7910*/  UMOV UR13, 0x30000 ;  /* 0x00030000000d7882 */ /* 0x000fe20000000000 */
[----:B------:R0:W-:Y:S01]  /*7920*/  UTMALDG.3D [UR32], [UR22], desc[UR40] ;  /* 0x00002820160075b4 */ /* 0x0001e20008011000 */
[----:B------:R-:W-:Y:S01]  /*7930*/  UMOV UR17, UR33 ;  /* 0x0000002100117c82 */ /* 0x000fe20008000000 */
[----:B------:R-:W-:Y:S01]  /*7940*/  UMOV UR20, UR36 ;  /* 0x0000002400147c82 */ /* 0x000fe20008000000 */
[----:B------:R-:W-:Y:S01]  /*7950*/  UMOV UR9, UR33 ;  /* 0x0000002100097c82 */ /* 0x000fe20008000000 */
[----:B------:R-:W-:Y:S01]  /*7960*/  UMOV UR11, UR19 ;  /* 0x00000013000b7c82 */ /* 0x000fe20008000000 */
[----:B------:R-:W-:Y:S01]  /*7970*/  UMOV UR12, UR36 ;  /* 0x00000024000c7c82 */ /* 0x000fe20008000000 */
[----:B------:R-:W-:Y:S01]  /*7980*/  SEL R19, RZ, 0x1, P0 ;  /* 0x00000001ff137807 */ /* 0x000fe20000000000 */
[----:B------:R-:W-:Y:S01]  /*7990*/  VIADD R25, R25, 0x80 ;  /* 0x0000008019197836 */ /* 0x000fe20000000000 */
[----:B------:R0:W-:Y:S01]  /*79a0*/  UTMALDG.3D [UR24], [UR30], desc[UR40] ;  /* 0x000028181e0075b4 */ /* 0x0001e20008011000 */
[----:B------:R-:W-:Y:S01]  /*79b0*/  VIADD R24, R24, 0x40 ;  /* 0x0000004018187836 */ /* 0x000fe20000000000 */
[----:B------:R-:W-:-:S02]  /*79c0*/  LOP3.LUT R6, R6, R19, RZ, 0x3c, !PT ;  /* 0x0000001306067212 */ /* 0x000fc400078e3cff */
[----:B------:R-:W-:Y:S01]  /*79d0*/  SEL R7, R7, RZ, P0 ;  /* 0x000000ff07077207 */ /* 0x000fe20000000000 */
[----:B------:R0:W-:Y:S01]  /*79e0*/  UTMALDG.3D.MULTICAST [UR16], [UR38], UR13, desc[UR40] ;  /* 0x00002810260073b4 */ /* 0x0001e2000801180d */
[----:B------:R0:W-:Y:S02]  /*79f0*/  UTMALDG.3D.MULTICAST [UR8], [UR38], UR13, desc[UR40] ;  /* 0x00002808260073b4 */ /* 0x0001e4000801180d */
[----:B0-----:R-:W-:Y:S05]  /*7a00*/  @P1 BRA `(.L_x_167) ;  /* 0xfffffff800fc1947 */ /* 0x001fea000383ffff */
.L_x_164:
[----:B------:R-:W-:Y:S05]  /*7a10*/  BSYNC B1 ;  /* 0x0000000000017941 */ /* 0x000fea0003800000 */
.L_x_163:
[----:B------:R-:W-:Y:S01]  /*7a20*/  LOP3.LUT P1, RZ, R11, 0xff, RZ, 0xc0, !PT ;  /* 0x000000ff0bff7812 */ /* 0x000fe2000782c0ff */
[----:B------:R-:W-:Y:S01]  /*7a30*/  IMAD.IADD R14, R13, 0x1, R14 ;  /* 0x000000010d0e7824 */ /* 0x000fe200078e020e */
[----:B------:R-:W-:Y:S01]  /*7a40*/  IADD3 R2, P2, R2, UR14, RZ ;  /* 0x0000000e02027c10 */ /* 0x000fe2000ff5e0ff */
[----:B------:R-:W-:Y:S01]  /*7a50*/  ULDC.64 UR8, c[0x0][0x750] ;  /* 0x0001d40000087ab9 */ /* 0x000fe20000000a00 */
[----:B------:R-:W-:Y:S01]  /*7a60*/  BSSY B1, `(.L_x_168) ;  /* 0x000006b000017945 */ /* 0x000fe20003800000 */
[----:B------:R-:W-:Y:S01]  /*7a70*/  IMAD.MOV.U32 R16, RZ, RZ, -0x1 ;  /* 0xffffffffff107424 */ /* 0x000fe200078e00ff */
[----:B------:R-:W-:Y:S02]  /*7a80*/  SHF.R.U32.HI R4, RZ, 0x2, R14 ;  /* 0x00000002ff047819 */ /* 0x000fe4000001160e */
[----:B------:R-:W-:Y:S02]  /*7a90*/  ISETP.GT.U32.AND P0, PT, R14, 0x3, PT ;  /* 0x000000030e00780c */ /* 0x000fe40003f04070 */
[----:B------:R-:W-:-:S02]  /*7aa0*/  LOP3.LUT R4, R4, 0x1, RZ, 0xc0, !PT ;  /* 0x0000000104047812 */ /* 0x000fc400078ec0ff */
[----:B------:R-:W-:Y:S01]  /*7ab0*/  ISETP.LT.U32.AND P0, PT, R13, 0x4, P0 ;  /* 0x000000040d00780c */ /* 0x000fe20000701070 */
[----:B------:R-:W0:Y:S01]  /*7ac0*/  @P1 S2R R6, SR_CgaCtaId ;  /* 0x0000000000061919 */ /* 0x000e220000008800 */
[----:B------:R-:W-:Y:S02]  /*7ad0*/  @P1 MOV R5, 0x400 ;  /* 0x0000040000051802 */ /* 0x000fe40000000f00 */
[----:B------:R-:W-:Y:S02]  /*7ae0*/  IADD3.X R3, R3, UR4, RZ, P2, !PT ;  /* 0x0000000403037c10 */ /* 0x000fe400097fe4ff */
[----:B------:R-:W-:Y:S02]  /*7af0*/  ISETP.GE.U32.AND P2, PT, R2, UR8, PT ;  /* 0x0000000802007c0c */ /* 0x000fe4000bf46070 */
[----:B------:R-:W-:Y:S02]  /*7b00*/  LOP3.LUT R14, R14, 0x3, RZ, 0xc0, !PT ;  /* 0x000000030e0e7812 */ /* 0x000fe400078ec0ff */
[----:B------:R-:W-:-:S02]  /*7b10*/  PRMT R11, RZ, 0x7610, R11 ;  /* 0x00007610ff0b7816 */ /* 0x000fc4000000000b */
[----:B0-----:R-:W-:Y:S02]  /*7b20*/  @P1 LEA R5, R6, R5, 0x18 ;  /* 0x0000000506051211 */ /* 0x001fe400078ec0ff */
[----:B------:R-:W-:Y:S02]  /*7b30*/  PRMT R6, RZ, 0x7610, R6 ;  /* 0x00007610ff067816 */ /* 0x000fe40000000006 */
[----:B------:R0:W-:Y:S01]  /*7b40*/  @P1 SYNCS.ARRIVE.TRANS64.A1T0 RZ, [R5+URZ+0x58], RZ ;  /* 0x000058ff05ff19a7 */ /* 0x0001e2000810003f */
[----:B------:R-:W-:Y:S02]  /*7b50*/  ISETP.NE.U32.AND P1, PT, R4, 0x1, PT ;  /* 0x000000010400780c */ /* 0x000fe40003f25070 */
[----:B------:R-:W-:Y:S02]  /*7b60*/  SEL R4, RZ, 0x1, !P0 ;  /* 0x00000001ff047807 */ /* 0x000fe40004000000 */
[----:B------:R-:W-:Y:S02]  /*7b70*/  ISETP.GE.U32.AND.EX P0, PT, R3, UR9, PT, P2 ;  /* 0x0000000903007c0c */ /* 0x000fe4000bf06120 */
[----:B------:R-:W-:-:S04]  /*7b80*/  ISETP.GT.U32.AND P1, PT, R13, 0x3, !P1 ;  /* 0x000000030d00780c */ /* 0x000fc80004f24070 */
[----:B0-----:R-:W-:-:S04]  /*7b90*/  SEL R5, RZ, 0x1, !P1 ;  /* 0x00000001ff057807 */ /* 0x001fc80004800000 */
[----:B------:R-:W-:Y:S01]  /*7ba0*/  LOP3.LUT R15, R5, R15, R4, 0x96, !PT ;  /* 0x0000000f050f7212 */ /* 0x000fe200078e9604 */
[----:B------:R-:W-:Y:S02]  /*7bb0*/  IMAD.MOV.U32 R4, RZ, RZ, -0x1 ;  /* 0xffffffffff047424 */ /* 0x000fe400078e00ff */
[----:B------:R-:W-:Y:S01]  /*7bc0*/  IMAD.MOV.U32 R5, RZ, RZ, -0x1 ;  /* 0xffffffffff057424 */ /* 0x000fe200078e00ff */
[----:B------:R-:W-:Y:S06]  /*7bd0*/  @P0 BRA `(.L_x_169) ;  /* 0x00000004004c0947 */ /* 0x000fec0003800000 */
[----:B------:R-:W0:Y:S01]  /*7be0*/  S2R R18, SR_CTAID.X ;  /* 0x0000000000127919 */ /* 0x000e220000002500 */
[----:B------:R-:W-:Y:S01]  /*7bf0*/  ULDC.64 UR8, c[0x0][0x728] ;  /* 0x0001ca0000087ab9 */ /* 0x000fe20000000a00 */
[----:B------:R-:W-:Y:S01]  /*7c00*/  ULDC UR11, c[0x0][0x730] ;  /* 0x0001cc00000b7ab9 */ /* 0x000fe20000000800 */
[----:B------:R-:W-:Y:S01]  /*7c10*/  ISETP.NE.U32.AND P0, PT, RZ, UR8, PT ;  /* 0x00000008ff007c0c */ /* 0x000fe2000bf05070 */
[----:B------:R-:W1:Y:S01]  /*7c20*/  S2R R19, SR_CTAID.Y ;  /* 0x0000000000137919 */ /* 0x000e620000002600 */
[----:B------:R-:W-:Y:S01]  /*7c30*/  ULDC UR12, c[0x0][0x150] ;  /* 0x00005400000c7ab9 */ /* 0x000fe20000000800 */
[----:B------:R-:W-:Y:S01]  /*7c40*/  IMAD.MOV.U32 R4, RZ, RZ, R2 ;  /* 0x000000ffff047224 */ /* 0x000fe200078e0002 */
[----:B------:R-:W-:Y:S01]  /*7c50*/  ISETP.NE.AND.EX P0, PT, RZ, UR9, PT, P0 ;  /* 0x00000009ff007c0c */ /* 0x000fe2000bf05300 */
[----:B------:R-:W-:Y:S01]  /*7c60*/  IMAD.MOV.U32 R5, RZ, RZ, R3 ;  /* 0x000000ffff057224 */ /* 0x000fe200078e0003 */
[----:B0-----:R-:W-:-:S11]  /*7c70*/  I2FP.F32.U32 R20, R18 ;  /* 0x0000001200147245 */ /* 0x001fd60000201000 */
[----:B------:R-:W-:Y:S05]  /*7c80*/  @!P0 BRA `(.L_x_170) ;  /* 0x0000000000288947 */ /* 0x000fea0003800000 */
[----:B------:R-:W-:Y:S02]  /*7c90*/  ULDC UR10, c[0x0][0x734] ;  /* 0x0001cd00000a7ab9 */ /* 0x000fe40000000800 */
[----:B------:R-:W-:-:S05]  /*7ca0*/  IADD3 R5, P0, R2, UR10, RZ ;  /* 0x0000000a02057c10 */ /* 0x000fca000ff1e0ff */
[----:B------:R-:W-:-:S04]  /*7cb0*/  IMAD.X R21, RZ, RZ, R3, P0 ;  /* 0x000000ffff157224 */ /* 0x000fc800000e0603 */
[----:B------:R-:W-:-:S04]  /*7cc0*/  IMAD.WIDE.U32 R6, R21, UR8, RZ ;  /* 0x0000000815067c25 */ /* 0x000fc8000f8e00ff */
[----:B------:R-:W-:-:S04]  /*7cd0*/  IMAD.WIDE.U32 R6, P0, R5, UR9, R6 ;  /* 0x0000000905067c25 */ /* 0x000fc8000f800006 */
[----:B------:R-:W-:-:S04]  /*7ce0*/  IMAD.WIDE.U32 R4, R5, UR8, RZ ;  /* 0x0000000805047c25 */ /* 0x000fc8000f8e00ff */
[----:B------:R-:W-:Y:S01]  /*7cf0*/  IMAD.MOV.U32 R4, RZ, RZ, R7 ;  /* 0x000000ffff047224 */ /* 0x000fe200078e0007 */
[----:B------:R-:W-:Y:S01]  /*7d00*/  IADD3 RZ, P1, R5, R6, RZ ;  /* 0x0000000605ff7210 */ /* 0x000fe20007f3e0ff */
[----:B------:R-:W-:-:S04]  /*7d10*/  IMAD.X R5, RZ, RZ, RZ, P0 ;  /* 0x000000ffff057224 */ /* 0x000fc800000e06ff */
[----:B------:R-:W-:-:S08]  /*7d20*/  IMAD.WIDE.U32.X R4, R21, UR9, R4, P1 ;  /* 0x0000000915047c25 */ /* 0x000fd000088e0404 */
.L_x_170:
[--C-:B------:R-:W-:Y:S01]  /*7d30*/  SHF.R.U64 R16, R4, UR11, R5.reuse ;  /* 0x0000000b04107c19 */ /* 0x100fe20008001205 */
[----:B------:R-:W-:Y:S01]  /*7d40*/  FMUL R20, R20, UR12 ;  /* 0x0000000c14147c20 */ /* 0x000fe20008400000 */
[----:B------:R-:W0:Y:S01]  /*7d50*/  LDC R21, c[0x0][0x144] ;  /* 0x00005100ff157b82 */ /* 0x000e220000000800 */
[----:B-1----:R-:W-:Y:S01]  /*7d60*/  I2FP.F32.U32 R6, R19 ;  /* 0x0000001300067245 */ /* 0x002fe20000201000 */
[----:B------:R-:W-:Y:S01]  /*7d70*/  ULDC UR10, c[0x0][0x154] ;  /* 0x00005500000a7ab9 */ /* 0x000fe20000000800 */
[----:B------:R-:W-:Y:S01]  /*7d80*/  SHF.R.U32.HI R4, RZ, UR11, R5 ;  /* 0x0000000bff047c19 */ /* 0x000fe20008011605 */
[----:B------:R-:W-:Y:S01]  /*7d90*/  ULDC.64 UR8, c[0x0][0x720] ;  /* 0x0001c80000087ab9 */ /* 0x000fe20000000a00 */
[----:B------:R-:W-:Y:S01]  /*7da0*/  IADD3 R5, P0, RZ, -R16, RZ ;  /* 0x80000010ff057210 */ /* 0x000fe20007f1e0ff */
[----:B------:R-:W1:Y:S01]  /*7db0*/  F2I.U32.TRUNC.NTZ R20, R20 ;  /* 0x0000001400147305 */ /* 0x000e62000020f000 */
[----:B------:R-:W-:Y:S01]  /*7dc0*/  FMUL R6, R6, UR10 ;  /* 0x0000000a06067c20 */ /* 0x000fe20008400000 */
[----:B------:R-:W2:Y:S01]  /*7dd0*/  LDC R22, c[0x0][0x148] ;  /* 0x00005200ff167b82 */ /* 0x000ea20000000800 */
[----:B------:R-:W-:Y:S01]  /*7de0*/  ULDC.64 UR10, c[0x0][0x740] ;  /* 0x0001d000000a7ab9 */ /* 0x000fe20000000a00 */
[----:B------:R-:W-:Y:S01]  /*7df0*/  IMAD.X R4, RZ, RZ, ~R4, P0 ;  /* 0x000000ffff047224 */ /* 0x000fe200000e0e04 */
[----:B------:R-:W-:-:S03]  /*7e00*/  ISETP.NE.U32.AND P0, PT, RZ, UR10, PT ;  /* 0x0000000aff007c0c */ /* 0x000fc6000bf05070 */
[----:B------:R-:W-:Y:S01]  /*7e10*/  IMAD R4, R4, UR8, RZ ;  /* 0x0000000804047c24 */ /* 0x000fe2000f8e02ff */
[----:B------:R-:W3:Y:S01]  /*7e20*/  F2I.U32.TRUNC.NTZ R6, R6 ;  /* 0x0000000600067305 */ /* 0x000ee2000020f000 */
[----:B------:R-:W-:Y:S02]  /*7e30*/  ISETP.NE.AND.EX P0, PT, RZ, UR11, PT, P0 ;  /* 0x0000000bff007c0c */ /* 0x000fe4000bf05300 */
[C---:B------:R-:W-:Y:S02]  /*7e40*/  IMAD R7, R5.reuse, UR9, R4 ;  /* 0x0000000905077c24 */ /* 0x040fe4000f8e0204 */
[----:B------:R-:W-:Y:S01]  /*7e50*/  IMAD.WIDE.U32 R4, R5, UR8, R2 ;  /* 0x0000000805047c25 */ /* 0x000fe2000f8e0002 */
[----:B------:R-:W-:-:S03]  /*7e60*/  ULDC UR8, c[0x0][0x718] ;  /* 0x0001c60000087ab9 */ /* 0x000fc60000000800 */
[----:B-1----:R-:W-:Y:S02]  /*7e70*/  IMAD.MOV R20, RZ, RZ, -R20 ;  /* 0x000000ffff147224 */ /* 0x002fe400078e0a14 */
[----:B------:R-:W-:Y:S02]  /*7e80*/  IMAD.IADD R5, R5, 0x1, R7 ;  /* 0x0000000105057824 */ /* 0x000fe400078e0207 */
[----:B0-----:R-:W-:-:S03]  /*7e90*/  IMAD R18, R21, R20, R18 ;  /* 0x0000001415127224 */ /* 0x001fc600078e0212 */
[--C-:B------:R-:W-:Y:S01]  /*7ea0*/  SHF.R.U64 R20, R4, UR8, R5.reuse ;  /* 0x0000000804147c19 */ /* 0x100fe20008001205 */
[----:B---3--:R-:W-:Y:S01]  /*7eb0*/  IMAD.MOV R4, RZ, RZ, -R6 ;  /* 0x000000ffff047224 */ /* 0x008fe200078e0a06 */
[----:B------:R-:W-:Y:S01]  /*7ec0*/  SHF.R.U32.HI R5, RZ, UR8, R5 ;  /* 0x00000008ff057c19 */ /* 0x000fe20008011605 */
[----:B------:R-:W-:Y:S02]  /*7ed0*/  ULDC UR8, c[0x0][0x708] ;  /* 0x0001c20000087ab9 */ /* 0x000fe40000000800 */
[----:B--2---:R-:W-:Y:S01]  /*7ee0*/  @P4 IMAD R18, R22, R4, R19 ;  /* 0x0000000416124224 */ /* 0x004fe200078e0213 */
[--C-:B------:R-:W-:Y:S02]  /*7ef0*/  SHF.R.U64 R22, R20, UR8, R5.reuse ;  /* 0x0000000814167c19 */ /* 0x100fe40008001205 */
[----:B------:R-:W-:Y:S01]  /*7f00*/  SHF.R.U32.HI R5, RZ, UR8, R5 ;  /* 0x00000008ff057c19 */ /* 0x000fe20008011605 */
[----:B------:R-:W-:-:S03]  /*7f10*/  ULDC UR8, c[0x0][0x758] ;  /* 0x0001d60000087ab9 */ /* 0x000fc60000000800 */
[--C-:B------:R-:W-:Y:S02]  /*7f20*/  SHF.R.U64 R19, R22, UR8, R5.reuse ;  /* 0x0000000816137c19 */ /* 0x100fe40008001205 */
[----:B------:R-:W-:-:S03]  /*7f30*/  SHF.R.U32.HI R21, RZ, UR8, R5 ;  /* 0x00000008ff157c19 */ /* 0x000fc60008011605 */
[----:B------:R-:W-:Y:S02]  /*7f40*/  IMAD.MOV.U32 R6, RZ, RZ, R19 ;  /* 0x000000ffff067224 */ /* 0x000fe400078e0013 */
[----:B------:R-:W-:Y:S01]  /*7f50*/  IMAD.MOV.U32 R5, RZ, RZ, R21 ;  /* 0x000000ffff057224 */ /* 0x000fe200078e0015 */
[----:B------:R-:W-:Y:S06]  /*7f60*/  @!P0 BRA `(.L_x_171) ;  /* 0x00000000002c8947 */ /* 0x000fec0003800000 */
        /* <DEDUP_REMOVED lines=9> */
[----:B------:R-:W-:-:S04]  /*8000*/  IMAD.WIDE.U32.X R4, R21, UR11, R4, P1 ;  /* 0x0000000b15047c25 */ /* 0x000fc800088e0404 */
[----:B------:R-:W-:-:S07]  /*8010*/  IMAD.MOV.U32 R6, RZ, RZ, R4 ;  /* 0x000000ffff067224 */ /* 0x000fce00078e0004 */
.L_x_171:
[----:B------:R-:W-:Y:S01]  /*8020*/  ULDC UR8, c[0x0][0x748] ;  /* 0x0001d20000087ab9 */ /* 0x000fe20000000800 */
[----:B------:R-:W-:Y:S01]  /*8030*/  LOP3.LUT R4, R22, UR7, RZ, 0xc0, !PT ;  /* 0x0000000716047c12 */ /* 0x000fe2000f8ec0ff */
[----:B------:R-:W-:Y:S01]  /*8040*/  ULDC UR9, c[0x0][0x710] ;  /* 0x0001c40000097ab9 */ /* 0x000fe20000000800 */
[----:B------:R-:W-:Y:S01]  /*8050*/  SHF.R.U64 R5, R6, UR8, R5 ;  /* 0x0000000806057c19 */ /* 0x000fe20008001205 */
[----:B------:R-:W-:Y:S01]  /*8060*/  ULDC UR8, c[0x0][0x738] ;  /* 0x0001ce0000087ab9 */ /* 0x000fe20000000800 */
[----:B------:R-:W-:-:S03]  /*8070*/  LOP3.LUT R20, R20, UR5, RZ, 0xc0, !PT ;  /* 0x0000000514147c12 */ /* 0x000fc6000f8ec0ff */
[----:B------:R-:W-:Y:S02]  /*8080*/  IMAD.MOV R6, RZ, RZ, -R5 ;  /* 0x000000ffff067224 */ /* 0x000fe400078e0a05 */
[----:B------:R-:W-:Y:S02]  /*8090*/  IMAD R5, R5, UR6, R4 ;  /* 0x0000000605057c24 */ /* 0x000fe4000f8e0204 */
[----:B------:R-:W-:Y:S01]  /*80a0*/  IMAD R19, R6, UR8, R19 ;  /* 0x0000000806137c24 */ /* 0x000fe2000f8e0213 */
[----:B------:R-:W-:Y:S01]  /*80b0*/  ULDC UR8, c[0x0][0x700] ;  /* 0x0001c00000087ab9 */ /* 0x000fe20000000800 */
[----:B------:R-:W-:Y:S02]  /*80c0*/  IMAD R18, R5, UR9, R18 ;  /* 0x0000000905127c24 */ /* 0x000fe4000f8e0212 */
[----:B------:R-:W-:Y:S02]  /*80d0*/  IMAD R19, R19, UR8, R20 ;  /* 0x0000000813137c24 */ /* 0x000fe4000f8e0214 */
[----:B------:R-:W-:-:S03]  /*80e0*/  IMAD.MOV.U32 R6, RZ, RZ, 0x1 ;  /* 0x00000001ff067424 */ /* 0x000fc600078e00ff */
[----:B------:R-:W-:Y:S02]  /*80f0*/  SEL R5, R19, R18, !P4 ;  /* 0x0000001213057207 */ /* 0x000fe40006000000 */
[----:B------:R-:W-:-:S07]  /*8100*/  SEL R4, R18, R19, !P4 ;  /* 0x0000001312047207 */ /* 0x000fce0006000000 */
.L_x_169:
[----:B------:R-:W-:Y:S05]  /*8110*/  BSYNC B1 ;  /* 0x0000000000017941 */ /* 0x000fea0003800000 */
.L_x_168:
[----:B------:R-:W-:-:S13]  /*8120*/  LOP3.LUT P0, RZ, R6, 0xff, RZ, 0xc0, !PT ;  /* 0x000000ff06ff7812 */ /* 0x000fda000780c0ff */
[----:B------:R-:W-:Y:S05]  /*8130*/  @P0 BRA `(.L_x_172) ;  /* 0xfffffff000f00947 */ /* 0x000fea000383ffff */
[----:B------:R-:W-:Y:S05]  /*8140*/  BSYNC B0 ;  /* 0x0000000000007941 */ /* 0x000fea0003800000 */
.L_x_161:
[----:B------:R-:W-:-:S03]  /*8150*/  UMOV UR8, 0xffffffff ;  /* 0xffffffff00087882 */ /* 0x000fc60000000000 */
[----:B------:R-:W-:Y:S05]  /*8160*/  BRA.DIV UR8, `(.L_x_173) ;  /* 0x0000000608047947 */ /* 0x000fea000b800000 */
[----:B------:R-:W-:-:S13]  /*8170*/  ELECT P0, URZ, PT ;  /* 0x00000000003f782f */ /* 0x000fda0003800000 */
.L_x_187:
[----:B------:R-:W-:Y:S04]  /*8180*/  BSSY B0, `(.L_x_174) ;  /* 0x000002b000007945 */ /* 0x000fe80003800000 */
[----:B------:R-:W-:Y:S05]  /*8190*/  @!P0 BRA `(.L_x_175) ;  /* 0x0000000000a48947 */ /* 0x000fea0003800000 */
[----:B------:R-:W-:-:S04]  /*81a0*/  LOP3.LUT R0, R0, 0x2, RZ, 0xfc, !PT ;  /* 0x0000000200007812 */ /* 0x000fc800078efcff */
[----:B------:R-:W-:-:S13]  /*81b0*/  ISETP.NE.AND P0, PT, R0, 0x3, PT ;  /* 0x000000030000780c */ /* 0x000fda0003f05270 */
[----:B------:R-:W-:Y:S05]  /*81c0*/  @!P0 BRA `(.L_x_176) ;  /* 0x0000000000048947 */ /* 0x000fea0003800000 */
[----:B------:R-:W-:Y:S01]  /*81d0*/  BPT.TRAP 0x1 ;  /* 0x000000040000795c */ /* 0x000fe20000300000 */
.L_x_176:
[----:B------:R-:W0:Y:S01]  /*81e0*/  S2R R3, SR_CgaCtaId ;  /* 0x0000000000037919 */ /* 0x000e220000008800 */
[----:B------:R-:W-:Y:S02]  /*81f0*/  MOV R0, 0x400 ;  /* 0x0000040000007802 */ /* 0x000fe40000000f00 */
[----:B------:R-:W-:Y:S02]  /*8200*/  SHF.L.U32 R2, R15, 0x1f, RZ ;  /* 0x0000001f0f027819 */ /* 0x000fe400000006ff */
[----:B0-----:R-:W-:-:S05]  /*8210*/  LEA R3, R3, R0, 0x18 ;  /* 0x0000000003037211 */ /* 0x001fca00078ec0ff */
[----:B------:R-:W-:-:S04]  /*8220*/  VIADD R3, R3, 0x20 ;  /* 0x0000002003037836 */ /* 0x000fc80000000000 */
[C---:B------:R-:W-:Y:S02]  /*8230*/  IMAD R5, R14.reuse, 0x8, R3 ;  /* 0x000000080e057824 */ /* 0x040fe400078e0203 */
[----:B------:R-:W-:Y:S02]  /*8240*/  VIADD R14, R14, 0x1 ;  /* 0x000000010e0e7836 */ /* 0x000fe40000000000 */
[----:B------:R-:W0:Y:S03]  /*8250*/  SYNCS.PHASECHK.TRANS64.TRYWAIT P0, [R5+URZ], R2 ;  /* 0x00000002050075a7 */ /* 0x000e26000800017f */
[----:B------:R-:W-:-:S04]  /*8260*/  ISETP.NE.AND P1, PT, R14, 0x4, PT ;  /* 0x000000040e00780c */ /* 0x000fc80003f25270 */
[----:B------:R-:W-:Y:S02]  /*8270*/  SEL R0, RZ, 0x1, P1 ;  /* 0x00000001ff007807 */ /* 0x000fe40000800000 */
[----:B------:R-:W-:Y:S02]  /*8280*/  SEL R14, R14, RZ, P1 ;  /* 0x000000ff0e0e7207 */ /* 0x000fe40000800000 */
[----:B------:R-:W-:-:S03]  /*8290*/  LOP3.LUT R15, R15, R0, RZ, 0x3c, !PT ;  /* 0x000000000f0f7212 */ /* 0x000fc600078e3cff */
[----:B------:R-:W-:Y:S01]  /*82a0*/  IMAD R7, R14, 0x8, R3 ;  /* 0x000000080e077824 */ /* 0x000fe200078e0203 */
[----:B------:R-:W-:Y:S01]  /*82b0*/  SHF.L.U32 R4, R15, 0x1f, RZ ;  /* 0x0000001f0f047819 */ /* 0x000fe200000006ff */
[----:B0-----:R-:W-:Y:S06]  /*82c0*/  @!P0 BRA `(.L_x_177) ;  /* 0x0000000000cc8947 */ /* 0x001fec0003800000 */
.L_x_188:
[----:B------:R-:W1:Y:S01]  /*82d0*/  SYNCS.PHASECHK.TRANS64.TRYWAIT P0, [R7+URZ], R4 ;  /* 0x00000004070075a7 */ /* 0x000e62000800017f */
[----:B------:R-:W-:-:S05]  /*82e0*/  VIADD R0, R14, 0x1 ;  /* 0x000000010e007836 */ /* 0x000fca0000000000 */
[----:B------:R-:W-:-:S04]  /*82f0*/  ISETP.NE.AND P1, PT, R0, 0x4, PT ;  /* 0x000000040000780c */ /* 0x000fc80003f25270 */
[----:B0-----:R-:W-:Y:S02]  /*8300*/  SEL R2, RZ, 0x1, P1 ;  /* 0x00000001ff027807 */ /* 0x001fe40000800000 */
[----:B------:R-:W-:Y:S02]  /*8310*/  SEL R0, R0, RZ, P1 ;  /* 0x000000ff00007207 */ /* 0x000fe40000800000 */
[----:B------:R-:W-:-:S03]  /*8320*/  LOP3.LUT R15, R15, R2, RZ, 0x3c, !PT ;  /* 0x000000020f0f7212 */ /* 0x000fc600078e3cff */
[----:B------:R-:W-:Y:S01]  /*8330*/  IMAD R6, R0, 0x8, R3 ;  /* 0x0000000800067824 */ /* 0x000fe200078e0203 */
[----:B------:R-:W-:Y:S01]  /*8340*/  SHF.L.U32 R5, R15, 0x1f, RZ ;  /* 0x0000001f0f057819 */ /* 0x000fe200000006ff */
[----:B-1----:R-:W-:Y:S06]  /*8350*/  @!P0 BRA `(.L_x_178) ;  /* 0x0000000000bc8947 */ /* 0x002fec0003800000 */
.L_x_189:
[----:B------:R-:W1:Y:S01]  /*8360*/  SYNCS.PHASECHK.TRANS64.TRYWAIT P0, [R6+URZ], R5 ;  /* 0x00000005060075a7 */ /* 0x000e62000800017f */
[----:B------:R-:W-:-:S05]  /*8370*/  VIADD R0, R0, 0x1 ;  /* 0x0000000100007836 */ /* 0x000fca0000000000 */
[----:B------:R-:W-:-:S04]  /*8380*/  ISETP.NE.AND P1, PT, R0, 0x4, PT ;  /* 0x000000040000780c */ /* 0x000fc80003f25270 */
[----:B------:R-:W-:Y:S02]  /*8390*/  SEL R2, RZ, 0x1, P1 ;  /* 0x00000001ff027807 */ /* 0x000fe40000800000 */
[----:B------:R-:W-:Y:S02]  /*83a0*/  SEL R0, R0, RZ, P1 ;  /* 0x000000ff00007207 */ /* 0x000fe40000800000 */
[----:B------:R-:W-:Y:S01]  /*83b0*/  LOP3.LUT R2, R15, R2, RZ, 0x3c, !PT ;  /* 0x000000020f027212 */ /* 0x000fe200078e3cff */
[----:B-1----:R-:W-:Y:S06]  /*83c0*/  @!P0 BRA `(.L_x_179) ;  /* 0x0000000000b48947 */ /* 0x002fec0003800000 */
.L_x_190:
[----:B------:R-:W-:Y:S01]  /*83d0*/  IMAD R3, R0, 0x8, R3 ;  /* 0x0000000800037824 */ /* 0x000fe200078e0203 */
[----:B------:R-:W-:-:S07]  /*83e0*/  SHF.L.U32 R0, R2, 0x1f, RZ ;  /* 0x0000001f02007819 */ /* 0x000fce00000006ff */
.L_x_180:
[----:B--2---:R2:W3:Y:S02]  /*83f0*/  SYNCS.PHASECHK.TRANS64.TRYWAIT P0, [R3+URZ], R0 ;  /* 0x00000000030075a7 */ /* 0x0044e4000800017f */
[----:B---3--:R-:W-:Y:S05]  /*8400*/  @!P0 NANOSLEEP.SYNCS 0x989680 ;  /* 0x009896800000895d */ /* 0x008fea0003900000 */
[----:B------:R-:W3:Y:S02]  /*8410*/  @!P0 SYNCS.PHASECHK.TRANS64 P0, [R3+URZ], R0 ;  /* 0x00000000030085a7 */ /* 0x000ee4000800007f */
[----:B---3--:R-:W-:Y:S05]  /*8420*/  @!P0 BRA `(.L_x_180) ;  /* 0xfffffffc00f08947 */ /* 0x008fea000383ffff */
.L_x_175:
[----:B------:R-:W-:Y:S05]  /*8430*/  BSYNC B0 ;  /* 0x0000000000007941 */ /* 0x000fea0003800000 */
.L_x_174:
[----:B------:R-:W-:Y:S05]  /*8440*/  EXIT ;  /* 0x000000000000794d */ /* 0x000fea0003800000 */
.L_x_21:
[----:B-1----:R-:W-:-:S04]  /*8450*/  IMAD.U32 R93, RZ, RZ, UR8 ;  /* 0x00000008ff5d7e24 */ /* 0x002fc8000f8e00ff */
[----:B------:R1:W4:Y:S03]  /*8460*/  SYNCS.PHASECHK.TRANS64.TRYWAIT P0, [R93+URZ], R92 ;  /* 0x0000005c5d0075a7 */ /* 0x000326000800017f */
[----:B----4-:R-:W-:Y:S05]  /*8470*/  @!P0 NANOSLEEP.SYNCS 0x989680 ;  /* 0x009896800000895d */ /* 0x010fea0003900000 */
[----:B------:R-:W4:Y:S02]  /*8480*/  @!P0 SYNCS.PHASECHK.TRANS64 P0, [R93+URZ], R92 ;  /* 0x0000005c5d0085a7 */ /* 0x000f24000800007f */
[----:B----4-:R-:W-:Y:S05]  /*8490*/  @!P0 BRA `(.L_x_21) ;  /* 0xfffffffc00ec8947 */ /* 0x010fea000383ffff */
[----:B------:R-:W-:Y:S05]  /*84a0*/  BRA `(.L_x_20) ;  /* 0xffffff9400207947 */ /* 0x000fea000383ffff */
.L_x_162:
[----:B------:R-:W-:Y:S01]  /*84b0*/  BSSY B1, `(.L_x_181) ;  /* 0x0000006000017945 */ /* 0x000fe20003800000 */
[----:B------:R-:W-:-:S07]  /*84c0*/  IMAD.MOV.U32 R6, RZ, RZ, -0x1 ;  /* 0xffffffffff067424 */ /* 0x000fce00078e00ff */
[----:B------:R-:W-:Y:S05]  /*84d0*/  WARPSYNC.COLLECTIVE R6, `(.L_x_182) ;  /* 0x00000000060c7348 */ /* 0x000fea0003c00000 */
[----:B------:R-:W-:Y:S02]  /*84e0*/  ELECT P0, UR62, PT ;  /* 0x00000000003e782f */ /* 0x000fe40003800000 */
[----:B------:R-:W-:Y:S01]  /*84f0*/  MOV R6, UR62 ;  /* 0x0000003e00067c02 */ /* 0x000fe20008000f00 */
[----:B------:R-:W-:Y:S10]  /*8500*/  ENDCOLLECTIVE ;  /* 0x000000000000791b */ /* 0x000ff40003800000 */
.L_x_182:
[----:B------:R-:W-:Y:S05]  /*8510*/  BSYNC B1 ;  /* 0x0000000000017941 */ /* 0x000fea0003800000 */
.L_x_181:
[----:B------:R-:W-:Y:S05]  /*8520*/  BRA `(.L_x_183) ;  /* 0xfffffff000007947 */ /* 0x000fea000383ffff */
.L_x_165:
[----:B-1----:R1:W2:Y:S02]  /*8530*/  SYNCS.PHASECHK.TRANS64.TRYWAIT P0, [R21+URZ+0x20], R18 ;  /* 0x00002012150075a7 */ /* 0x0022a4000800017f */
[----:B--2---:R-:W-:Y:S05]  /*8540*/  @!P0 NANOSLEEP.SYNCS 0x989680 ;  /* 0x009896800000895d */ /* 0x004fea0003900000 */
[----:B------:R-:W2:Y:S02]  /*8550*/  @!P0 SYNCS.PHASECHK.TRANS64 P0, [R21+URZ+0x20], R18 ;  /* 0x00002012150085a7 */ /* 0x000ea4000800007f */
[----:B--2---:R-:W-:Y:S05]  /*8560*/  @!P0 BRA `(.L_x_165) ;  /* 0xfffffffc00f08947 */ /* 0x004fea000383ffff */
[----:B------:R-:W-:Y:S05]  /*8570*/  BRA `(.L_x_184) ;  /* 0xfffffff000447947 */ /* 0x000fea000383ffff */
.L_x_173:
[----:B------:R-:W-:Y:S01]  /*8580*/  BSSY B0, `(.L_x_185) ;  /* 0x0000006000007945 */ /* 0x000fe20003800000 */
[----:B------:R-:W-:-:S07]  /*8590*/  IMAD.MOV.U32 R6, RZ, RZ, -0x1 ;  /* 0xffffffffff067424 */ /* 0x000fce00078e00ff */
[----:B------:R-:W-:Y:S05]  /*85a0*/  WARPSYNC.COLLECTIVE R6, `(.L_x_186) ;  /* 0x00000000060c7348 */ /* 0x000fea0003c00000 */
[----:B------:R-:W-:Y:S02]  /*85b0*/  ELECT P0, UR62, PT ;  /* 0x00000000003e782f */ /* 0x000fe40003800000 */
[----:B------:R-:W-:Y:S01]  /*85c0*/  MOV R6, UR62 ;  /* 0x0000003e00067c02 */ /* 0x000fe20008000f00 */
[----:B------:R-:W-:Y:S10]  /*85d0*/  ENDCOLLECTIVE ;  /* 0x000000000000791b */ /* 0x000ff40003800000 */
.L_x_186:
[----:B------:R-:W-:Y:S05]  /*85e0*/  BSYNC B0 ;  /* 0x0000000000007941 */ /* 0x000fea0003800000 */
.L_x_185:
[----:B------:R-:W-:Y:S05]  /*85f0*/  BRA `(.L_x_187) ;  /* 0xfffffff800e07947 */ /* 0x000fea000383ffff */
.L_x_177:
[----:B0-----:R0:W1:Y:S02]  /*8600*/  SYNCS.PHASECHK.TRANS64.TRYWAIT P0, [R5+URZ], R2 ;  /* 0x00000002050075a7 */ /* 0x001064000800017f */
[----:B-1----:R-:W-:Y:S05]  /*8610*/  @!P0 NANOSLEEP.SYNCS 0x989680 ;  /* 0x009896800000895d */ /* 0x002fea0003900000 */
[----:B------:R-:W1:Y:S02]  /*8620*/  @!P0 SYNCS.PHASECHK.TRANS64 P0, [R5+URZ], R2 ;  /* 0x00000002050085a7 */ /* 0x000e64000800007f */
[----:B-1----:R-:W-:Y:S05]  /*8630*/  @!P0 BRA `(.L_x_177) ;  /* 0xfffffffc00f08947 */ /* 0x002fea000383ffff */
[----:B------:R-:W-:Y:S05]  /*8640*/  BRA `(.L_x_188) ;  /* 0xfffffffc00207947 */ /* 0x000fea000383ffff */
.L_x_178:
[----:B0-----:R0:W1:Y:S02]  /*8650*/  SYNCS.PHASECHK.TRANS64.TRYWAIT P0, [R7+URZ], R4 ;  /* 0x00000004070075a7 */ /* 0x001064000800017f */
[----:B-1----:R-:W-:Y:S05]  /*8660*/  @!P0 NANOSLEEP.SYNCS 0x989680 ;  /* 0x009896800000895d */ /* 0x002fea0003900000 */
[----:B------:R-:W1:Y:S02]  /*8670*/  @!P0 SYNCS.PHASECHK.TRANS64 P0, [R7+URZ], R4 ;  /* 0x00000004070085a7 */ /* 0x000e64000800007f */
[----:B-1----:R-:W-:Y:S05]  /*8680*/  @!P0 BRA `(.L_x_178) ;  /* 0xfffffffc00f08947 */ /* 0x002fea000383ffff */
[----:B------:R-:W-:Y:S05]  /*8690*/  BRA `(.L_x_189) ;  /* 0xfffffffc00307947 */ /* 0x000fea000383ffff */
.L_x_179:
[----:B-1----:R1:W2:Y:S02]  /*86a0*/  SYNCS.PHASECHK.TRANS64.TRYWAIT P0, [R6+URZ], R5 ;  /* 0x00000005060075a7 */ /* 0x0022a4000800017f */
[----:B--2---:R-:W-:Y:S05]  /*86b0*/  @!P0 NANOSLEEP.SYNCS 0x989680 ;  /* 0x009896800000895d */ /* 0x004fea0003900000 */
[----:B------:R-:W2:Y:S02]  /*86c0*/  @!P0 SYNCS.PHASECHK.TRANS64 P0, [R6+URZ], R5 ;  /* 0x00000005060085a7 */ /* 0x000ea4000800007f */
[----:B--2---:R-:W-:Y:S05]  /*86d0*/  @!P0 BRA `(.L_x_179) ;  /* 0xfffffffc00f08947 */ /* 0x004fea000383ffff */
[----:B------:R-:W-:Y:S05]  /*86e0*/  BRA `(.L_x_190) ;  /* 0xfffffffc00387947 */ /* 0x000fea000383ffff */
.L_x_191:
[----:B------:R-:W-:-:S00]  /*86f0*/  BRA `(.L_x_191) ;  /* 0xfffffffc00fc7947 */ /* 0x000fc0000383ffff */
[----:B------:R-:W-:-:S00]  /*8700*/  NOP ;  /* 0x0000000000007918 */ /* 0x000fc00000000000 */
[----:B------:R-:W-:-:S00]  /*8710*/  NOP ;  /* 0x0000000000007918 */ /* 0x000fc00000000000 */
[----:B------:R-:W-:-:S00]  /*8720*/  NOP ;  /* 0x0000000000007918 */ /* 0x000fc00000000000 */
[----:B------:R-:W-:-:S00]  /*8730*/  NOP ;  /* 0x0000000000007918 */ /* 0x000fc00000000000 */
[----:B------:R-:W-:-:S00]  /*8740*/  NOP ;  /* 0x0000000000007918 */ /* 0x000fc00000000000 */
[----:B------:R-:W-:-:S00]  /*8750*/  NOP ;  /* 0x0000000000007918 */ /* 0x000fc00000000000 */
[----:B------:R-:W-:-:S00]  /*8760*/  NOP ;  /* 0x0000000000007918 */ /* 0x000fc00000000000 */
[----:B------:R-:W-:-:S00]  /*8770*/  NOP ;  /* 0x0000000000007918 */ /* 0x000fc00000000000 */
.L_x_192:


//--------------------- .nv.shared._ZN7cutlass13device_kernelINS_4gemm6kernel13GemmUniversalIN4cute5tupleIJiiiiEEENS1_10collective13CollectiveMmaINS1_40MainloopSm90TmaGmmaWarpSpecializedSparseILi4ENS5_IJNS4_1CILi2EEENSA_ILi1EEESC_EEENS1_35KernelTmaWarpSpecializedCooperativeEEENS5_IJNSA_ILi128EEESG_SG_EEENS_6half_tENS5_IJNS4_6LayoutINS5_IJiNS5_IJSB_iEEEiEEENS5_IJlNS5_IJSC_SB_EEElEEEEENSJ_INS5_IJNS5_IJNS5_IJNSA_ILi8EEESB_NSA_ILi4EEEEEEiEEENS5_IJNS5_IJNSA_ILi16EEESB_SQ_EEEiEEEiEEENS5_IJNS5_IJNS5_IJSG_ST_NSA_ILi2048EEEEEENSA_ILi8192EEEEEENS5_IJNS5_IJSC_NSA_ILi1024EEENSA_ILi32EEEEEElEEElEEEEEEEESI_NS5_IJlSC_lEEENS4_8TiledMMAINS4_8MMA_AtomIJNS4_4SM904GMMA6SPARSE27GMMA_64x128x32_F32F16F16_SSILNS1C_5MajorE0ELS1F_0ELNS1C_7ScaleInE1ELS1G_1ELNS1C_9SparseSelE0EEEEEENSJ_ISD_NS5_IJSC_NSA_ILi0EEES1K_EEEEENS5_IJNS4_10UnderscoreES1N_S1N_EEEEENS4_13SM90_TMA_LOADENS4_14ComposedLayoutINS4_7SwizzleILi3ELi4ELi3EEENS4_25smem_sparse_ptr_flag_bitsILi2ELi16EEENSJ_INS5_IJNS5_IJSC_SP_EEENS5_IJSB_NSA_ILi64EEEEEEEEENS5_IJNS5_IJS1K_SG_EEESM_EEEEEEEvNS4_8identityENS4_23SM90_TMA_LOAD_MULTICASTENS1R_IS1T_NS4_18smem_ptr_flag_bitsILi16EEENSJ_INS5_IJSP_S1X_EEENS5_IJS1X_SC_EEEEEEEvS24_EENS_8epilogue10collective6detail29Sm90TmaWarpSpecializedAdapterINS2E_15DefaultEpilogueIfNS5_IJSC_llEEES2I_NS2D_6thread17LinearCombinationIfLi1EffLNS2J_9ScaleType4KindE0ELNS_15FloatRoundStyleE2EfEENS1_15EpilogueDefaultEEEEEvvEEEEvNT_6ParamsE --------------------------
	.section	.nv.shared._ZN7cutlass13device_kernelINS_4gemm6kernel13GemmUniversalIN4cute5tupleIJiiiiEEENS1_10collective13CollectiveMmaINS1_40MainloopSm90TmaGmmaWarpSpecializedSparseILi4ENS5_IJNS4_1CILi2EEENSA_ILi1EEESC_EEENS1_35KernelTmaWarpSpecializedCooperativeEEENS5_IJNSA_ILi128EEESG_SG_EEENS_6half_tENS5_IJNS4_6LayoutINS5_IJiNS5_IJSB_iEEEiEEENS5_IJlNS5_IJSC_SB_EEElEEEEENSJ_INS5_IJNS5_IJNS5_IJNSA_ILi8EEESB_NSA_ILi4EEEEEEiEEENS5_IJNS5_IJNSA_ILi16EEESB_SQ_EEEiEEEiEEENS5_IJNS5_IJNS5_IJSG_ST_NSA_ILi2048EEEEEENSA_ILi8192EEEEEENS5_IJNS5_IJSC_NSA_ILi1024EEENSA_ILi32EEEEEElEEElEEEEEEEESI_NS5_IJlSC_lEEENS4_8TiledMMAINS4_8MMA_AtomIJNS4_4SM904GMMA6SPARSE27GMMA_64x128x32_F32F16F16_SSILNS1C_5MajorE0ELS1F_0ELNS1C_7ScaleInE1ELS1G_1ELNS1C_9SparseSelE0EEEEEENSJ_ISD_NS5_IJSC_NSA_ILi0EEES1K_EEEEENS5_IJNS4_10UnderscoreES1N_S1N_EEEEENS4_13SM90_TMA_LOADENS4_14ComposedLayoutINS4_7SwizzleILi3ELi4ELi3EEENS4_25smem_sparse_ptr_flag_bitsILi2ELi16EEENSJ_INS5_IJNS5_IJSC_SP_EEENS5_IJSB_NSA_ILi64EEEEEEEEENS5_IJNS5_IJS1K_SG_EEESM_EEEEEEEvNS4_8identityENS4_23SM90_TMA_LOAD_MULTICASTENS1R_IS1T_NS4_18smem_ptr_flag_bitsILi16EEENSJ_INS5_IJSP_S1X_EEENS5_IJS1X_SC_EEEEEEEvS24_EENS_8epilogue10collective6detail29Sm90TmaWarpSpecializedAdapterINS2E_15DefaultEpilogueIfNS5_IJSC_llEEES2I_NS2D_6thread17LinearCombinationIfLi1EffLNS2J_9ScaleType4KindE0ELNS_15FloatRoundStyleE2EfEENS1_15EpilogueDefaultEEEEEvvEEEEvNT_6ParamsE,"aw",@nobits
	.sectionflags	@""
	.align	16
	.zero		1024


//--------------------- .nv.shared.reserved.0     --------------------------
	.section	.nv.shared.reserved.0,"aw",@nobits
	.weak		__nv_reservedSMEM_offset_0_alias
	.size		__nv_reservedSMEM_offset_0_alias, 0, 0
	.other		__nv_reservedSMEM_offset_0_alias,@"STO_CUDA_RESERVED_SHARED STV_DEFAULT"
__nv_reservedSMEM_offset_0_alias:
	.zero		0


//--------------------- .nv.global                --------------------------
	.section	.nv.global,"aw",@nobits
.nv.global:
	.type		_ZN39_INTERNAL_192ea42d_4_k_cu_6186f0c5_27854cute1_E,@object
	.size		_ZN39_INTERNAL_192ea42d_4_k_cu_6186f0c5_27854cute1_E,(_ZN39_INTERNAL_192ea42d_4_k_cu_6186f0c5_27854cuda3std3__45__cpo6cbeginE - _ZN39_INTERNAL_192ea42d_4_k_cu_6186f0c5_27854cute1_E)
_ZN39_INTERNAL_192ea42d_4_k_cu_6186f0c5_27854cute1_E:
	.zero		1
	.type		_ZN39_INTERNAL_192ea42d_4_k_cu_6186f0c5_27854cuda3std3__45__cpo6cbeginE,@object
	.size		_ZN39_INTERNAL_192ea42d_4_k_cu_6186f0c5_27854cuda3std3__45__cpo6cbeginE,(_ZN39_INTERNAL_192ea42d_4_k_cu_6186f0c5_27854cuda3std3__48in_placeE - _ZN39_INTERNAL_192ea42d_4_k_cu_6186f0c5_27854cuda3std3__45__cpo6cbeginE)
_ZN39_INTERNAL_192ea42d_4_k_cu_6186f0c5_27854cuda3std3__45__cpo6cbeginE:
	.zero		1
	.type		_ZN39_INTERNAL_192ea42d_4_k_cu_6186f0c5_27854cuda3std3__48in_placeE,@object
	.size		_ZN39_INTERNAL_192ea42d_4_k_cu_6186f0c5_27854cuda3std3__48in_placeE,(_ZN39_INTERNAL_192ea42d_4_k_cu_6186f0c5_27854cuda3std6ranges3__45__cpo9iter_moveE - _ZN39_INTERNAL_192ea42d_4_k_cu_6186f0c5_27854cuda3std3__48in_placeE)
_ZN39_INTERNAL_192ea42d_4_k_cu_6186f0c5_27854cuda3std3__48in_placeE:
	.zero		1
	.type		_ZN39_INTERNAL_192ea42d_4_k_cu_6186f0c5_27854cuda3std6ranges3__45__cpo9iter_moveE,@object
	.size		_ZN39_INTERNAL_192ea42d_4_k_cu_6186f0c5_27854cuda3std6ranges3__45__cpo9iter_moveE,(_ZN39_INTERNAL_192ea42d_4_k_cu_6186f0c5_27854cuda3std3__45__cpo5beginE - _ZN39_INTERNAL_192ea42d_4_k_cu_6186f0c5_27854cuda3std6ranges3__45__cpo9iter_moveE)
_ZN39_INTERNAL_192ea42d_4_k_cu_6186f0c5_27854cuda3std6ranges3__45__cpo9iter_moveE:
	.zero		1
	.type		_ZN39_INTERNAL_192ea42d_4_k_cu_6186f0c5_27854cuda3std3__45__cpo5beginE,@object
	.size		_ZN39_INTERNAL_192ea42d_4_k_cu_6186f0c5_27854cuda3std3__45__cpo5beginE,(_ZN39_INTERNAL_192ea42d_4_k_cu_6186f0c5_27854cuda3std3__441_GLOBAL__N__192ea42d_4_k_cu_6186f0c5_27856ignoreE - _ZN39_INTERNAL_192ea42d_4_k_cu_6186f0c5_27854cuda3std3__45__cpo5beginE)
_ZN39_INTERNAL_192ea42d_4_k_cu_6186f0c5_27854cuda3std3__45__cpo5beginE:
	.zero		1
	.type		_ZN39_INTERNAL_192ea42d_4_k_cu_6186f0c5_27854cuda3std3__441_GLOBAL__N__192ea42d_4_k_cu_6186f0c5_27856ignoreE,@object
	.size		_ZN39_INTERNAL_192ea42d_4_k_cu_6186f0c5_27854cuda3std3__441_GLOBAL__N__192ea42d_4_k_cu_6186f0c5_27856ignoreE,(_ZN39_INTERNAL_192ea42d_4_k_cu_6186f0c5_27854cute7productE - _ZN39_INTERNAL_192ea42d_4_k_cu_6186f0c5_27854cuda3std3__441_GLOBAL__N__192ea42d_4_k_cu_6186f0c5_27856ignoreE)
_ZN39_INTERNAL_192ea42d_4_k_cu_6186f0c5_27854cuda3std3__441_GLOBAL__N__192ea42d_4_k_cu_6186f0c5_27856ignoreE:
	.zero		1
	.type		_ZN39_INTERNAL_192ea42d_4_k_cu_6186f0c5_27854cute7productE,@object
	.size		_ZN39_INTERNAL_192ea42d_4_k_cu_6186f0c5_27854cute7productE,(_ZN39_INTERNAL_192ea42d_4_k_cu_6186f0c5_27854cuda3std3__45__cpo3endE - _ZN39_INTERNAL_192ea42d_4_k_cu_6186f0c5_27854cute7productE)
_ZN39_INTERNAL_192ea42d_4_k_cu_6186f0c5_27854cute7productE:
	.zero		1
	.type		_ZN39_INTERNAL_192ea42d_4_k_cu_6186f0c5_27854cuda3std3__45__cpo3endE,@object
	.size		_ZN39_INTERNAL_192ea42d_4_k_cu_6186f0c5_27854cuda3std3__45__cpo3endE,(_ZN39_INTERNAL_192ea42d_4_k_cu_6186f0c5_27854cuda3std3__419piecewise_constructE - _ZN39_INTERNAL_192ea42d_4_k_cu_6186f0c5_27854cuda3std3__45__cpo3endE)
_ZN39_INTERNAL_192ea42d_4_k_cu_6186f0c5_27854cuda3std3__45__cpo3endE:
	.zero		1
	.type		_ZN39_INTERNAL_192ea42d_4_k_cu_6186f0c5_27854cuda3std3__419piecewise_constructE,@object
	.size		_ZN39_INTERNAL_192ea42d_4_k_cu_6186f0c5_27854cuda3std3__419piecewise_constructE,(_ZN39_INTERNAL_192ea42d_4_k_cu_6186f0c5_27854cuda3std3__45__cpo4cendE - _ZN39_INTERNAL_192ea42d_4_k_cu_6186f0c5_27854cuda3std3__419piecewise_constructE)
_ZN39_INTERNAL_192ea42d_4_k_cu_6186f0c5_27854cuda3std3__419piecewise_constructE:
	.zero		1
	.type		_ZN39_INTERNAL_192ea42d_4_k_cu_6186f0c5_27854cuda3std3__45__cpo4cendE,@object
	.size		_ZN39_INTERNAL_192ea42d_4_k_cu_6186f0c5_27854cuda3std3__45__cpo4cendE,(_ZN39_INTERNAL_192ea42d_4_k_cu_6186f0c5_27854cuda3std6ranges3__45__cpo4swapE - _ZN39_INTERNAL_192ea42d_4_k_cu_6186f0c5_27854cuda3std3__45__cpo4cendE)
_ZN39_INTERNAL_192ea42d_4_k_cu_6186f0c5_27854cuda3std3__45__cpo4cendE:
	.zero		1
	.type		_ZN39_INTERNAL_192ea42d_4_k_cu_6186f0c5_27854cuda3std6ranges3__45__cpo4swapE,@object
	.size		_ZN39_INTERNAL_192ea42d_4_k_cu_6186f0c5_27854cuda3std6ranges3__45__cpo4swapE,(.L_7 - _ZN39_INTERNAL_192ea42d_4_k_cu_6186f0c5_27854cuda3std6ranges3__45__cpo4swapE)
_ZN39_INTERNAL_192ea42d_4_k_cu_6186f0c5_27854cuda3std6ranges3__45__cpo4swapE:
	.zero		1
.L_7:


//--------------------- .nv.constant0._ZN7cutlass13device_kernelINS_4gemm6kernel13GemmUniversalIN4cute5tupleIJiiiiEEENS1_10collective13CollectiveMmaINS1_40MainloopSm90TmaGmmaWarpSpecializedSparseILi4ENS5_IJNS4_1CILi2EEENSA_ILi1EEESC_EEENS1_35KernelTmaWarpSpecializedCooperativeEEENS5_IJNSA_ILi128EEESG_SG_EEENS_6half_tENS5_IJNS4_6LayoutINS5_IJiNS5_IJSB_iEEEiEEENS5_IJlNS5_IJSC_SB_EEElEEEEENSJ_INS5_IJNS5_IJNS5_IJNSA_ILi8EEESB_NSA_ILi4EEEEEEiEEENS5_IJNS5_IJNSA_ILi16EEESB_SQ_EEEiEEEiEEENS5_IJNS5_IJNS5_IJSG_ST_NSA_ILi2048EEEEEENSA_ILi8192EEEEEENS5_IJNS5_IJSC_NSA_ILi1024EEENSA_ILi32EEEEEElEEElEEEEEEEESI_NS5_IJlSC_lEEENS4_8TiledMMAINS4_8MMA_AtomIJNS4_4SM904GMMA6SPARSE27GMMA_64x128x32_F32F16F16_SSILNS1C_5MajorE0ELS1F_0ELNS1C_7ScaleInE1ELS1G_1ELNS1C_9SparseSelE0EEEEEENSJ_ISD_NS5_IJSC_NSA_ILi0EEES1K_EEEEENS5_IJNS4_10UnderscoreES1N_S1N_EEEEENS4_13SM90_TMA_LOADENS4_14ComposedLayoutINS4_7SwizzleILi3ELi4ELi3EEENS4_25smem_sparse_ptr_flag_bitsILi2ELi16EEENSJ_INS5_IJNS5_IJSC_SP_EEENS5_IJSB_NSA_ILi64EEEEEEEEENS5_IJNS5_IJS1K_SG_EEESM_EEEEEEEvNS4_8identityENS4_23SM90_TMA_LOAD_MULTICASTENS1R_IS1T_NS4_18smem_ptr_flag_bitsILi16EEENSJ_INS5_IJSP_S1X_EEENS5_IJS1X_SC_EEEEEEEvS24_EENS_8epilogue10collective6detail29Sm90TmaWarpSpecializedAdapterINS2E_15DefaultEpilogueIfNS5_IJSC_llEEES2I_NS2D_6thread17LinearCombinationIfLi1EffLNS2J_9ScaleType4KindE0ELNS_15FloatRoundStyleE2EfEENS1_15EpilogueDefaultEEEEEvvEEEEvNT_6ParamsE --------------------------
	.section	.nv.constant0._ZN7cutlass13device_kernelINS_4gemm6kernel13GemmUniversalIN4cute5tupleIJiiiiEEENS1_10collective13CollectiveMmaINS1_40MainloopSm90TmaGmmaWarpSpecializedSparseILi4ENS5_IJNS4_1CILi2EEENSA_ILi1EEESC_EEENS1_35KernelTmaWarpSpecializedCooperativeEEENS5_IJNSA_ILi128EEESG_SG_EEENS_6half_tENS5_IJNS4_6LayoutINS5_IJiNS5_IJSB_iEEEiEEENS5_IJlNS5_IJSC_SB_EEElEEEEENSJ_INS5_IJNS5_IJNS5_IJNSA_ILi8EEESB_NSA_ILi4EEEEEEiEEENS5_IJNS5_IJNSA_ILi16EEESB_SQ_EEEiEEEiEEENS5_IJNS5_IJNS5_IJSG_ST_NSA_ILi2048EEEEEENSA_ILi8192EEEEEENS5_IJNS5_IJSC_NSA_ILi1024EEENSA_ILi32EEEEEElEEElEEEEEEEESI_NS5_IJlSC_lEEENS4_8TiledMMAINS4_8MMA_AtomIJNS4_4SM904GMMA6SPARSE27GMMA_64x128x32_F32F16F16_SSILNS1C_5MajorE0ELS1F_0ELNS1C_7ScaleInE1ELS1G_1ELNS1C_9SparseSelE0EEEEEENSJ_ISD_NS5_IJSC_NSA_ILi0EEES1K_EEEEENS5_IJNS4_10UnderscoreES1N_S1N_EEEEENS4_13SM90_TMA_LOADENS4_14ComposedLayoutINS4_7SwizzleILi3ELi4ELi3EEENS4_25smem_sparse_ptr_flag_bitsILi2ELi16EEENSJ_INS5_IJNS5_IJSC_SP_EEENS5_IJSB_NSA_ILi64EEEEEEEEENS5_IJNS5_IJS1K_SG_EEESM_EEEEEEEvNS4_8identityENS4_23SM90_TMA_LOAD_MULTICASTENS1R_IS1T_NS4_18smem_ptr_flag_bitsILi16EEENSJ_INS5_IJSP_S1X_EEENS5_IJS1X_SC_EEEEEEEvS24_EENS_8epilogue10collective6detail29Sm90TmaWarpSpecializedAdapterINS2E_15DefaultEpilogueIfNS5_IJSC_llEEES2I_NS2D_6thread17LinearCombinationIfLi1EffLNS2J_9ScaleType4KindE0ELNS_15FloatRoundStyleE2EfEENS1_15EpilogueDefaultEEEEEvvEEEEvNT_6ParamsE,"a",@progbits
	.sectionflags	@""
	.align	4
.nv.constant0._ZN7cutlass13device_kernelINS_4gemm6kernel13GemmUniversalIN4cute5tupleIJiiiiEEENS1_10collective13CollectiveMmaINS1_40MainloopSm90TmaGmmaWarpSpecializedSparseILi4ENS5_IJNS4_1CILi2EEENSA_ILi1EEESC_EEENS1_35KernelTmaWarpSpecializedCooperativeEEENS5_IJNSA_ILi128EEESG_SG_EEENS_6half_tENS5_IJNS4_6LayoutINS5_IJiNS5_IJSB_iEEEiEEENS5_IJlNS5_IJSC_SB_EEElEEEEENSJ_INS5_IJNS5_IJNS5_IJNSA_ILi8EEESB_NSA_ILi4EEEEEEiEEENS5_IJNS5_IJNSA_ILi16EEESB_SQ_EEEiEEEiEEENS5_IJNS5_IJNS5_IJSG_ST_NSA_ILi2048EEEEEENSA_ILi8192EEEEEENS5_IJNS5_IJSC_NSA_ILi1024EEENSA_ILi32EEEEEElEEElEEEEEEEESI_NS5_IJlSC_lEEENS4_8TiledMMAINS4_8MMA_AtomIJNS4_4SM904GMMA6SPARSE27GMMA_64x128x32_F32F16F16_SSILNS1C_5MajorE0ELS1F_0ELNS1C_7ScaleInE1ELS1G_1ELNS1C_9SparseSelE0EEEEEENSJ_ISD_NS5_IJSC_NSA_ILi0EEES1K_EEEEENS5_IJNS4_10UnderscoreES1N_S1N_EEEEENS4_13SM90_TMA_LOADENS4_14ComposedLayoutINS4_7SwizzleILi3ELi4ELi3EEENS4_25smem_sparse_ptr_flag_bitsILi2ELi16EEENSJ_INS5_IJNS5_IJSC_SP_EEENS5_IJSB_NSA_ILi64EEEEEEEEENS5_IJNS5_IJS1K_SG_EEESM_EEEEEEEvNS4_8identityENS4_23SM90_TMA_LOAD_MULTICASTENS1R_IS1T_NS4_18smem_ptr_flag_bitsILi16EEENSJ_INS5_IJSP_S1X_EEENS5_IJS1X_SC_EEEEEEEvS24_EENS_8epilogue10collective6detail29Sm90TmaWarpSpecializedAdapterINS2E_15DefaultEpilogueIfNS5_IJSC_llEEES2I_NS2D_6thread17LinearCombinationIfLi1EffLNS2J_9ScaleType4KindE0ELNS_15FloatRoundStyleE2EfEENS1_15EpilogueDefaultEEEEEvvEEEEvNT_6ParamsE:
	.zero		1920


//--------------------- SYMBOLS --------------------------

	.type		.nv.reservedSmem.offset0,@object
	.size		.nv.reservedSmem.offset0,0x4
